//
// Generated by NVIDIA NVVM Compiler
//
// Compiler Build ID: CL-36424714
// Cuda compilation tools, release 13.0, V13.0.88
// Based on NVVM 20.0.0
//

.version 9.0
.target sm_100
.address_size 64

	// .globl	_Z10calc_chunkdPdi
.func  (.param .b64 func_retval0) __internal_accurate_pow
(
	.param .b64 __internal_accurate_pow_param_0
)
;
// _ZZ10calc_chunkdPdiE8blockSum has been demoted

.visible .entry _Z10calc_chunkdPdi(
	.param .f64 _Z10calc_chunkdPdi_param_0,
	.param .u64 .ptr .align 1 _Z10calc_chunkdPdi_param_1,
	.param .u32 _Z10calc_chunkdPdi_param_2
)
{
	.reg .pred 	%p<67>;
	.reg .b32 	%r<70>;
	.reg .b64 	%rd<4>;
	.reg .b64 	%fd<137>;
	// demoted variable
	.shared .align 8 .f64 _ZZ10calc_chunkdPdiE8blockSum;
	ld.param.f64 	%fd45, [_Z10calc_chunkdPdi_param_0];
	ld.param.u64 	%rd1, [_Z10calc_chunkdPdi_param_1];
	ld.param.u32 	%r15, [_Z10calc_chunkdPdi_param_2];
	mov.u32 	%r1, %tid.x;
	setp.ne.s32 	%p2, %r1, 0;
	@%p2 bra 	$L__BB0_2;
	mov.b64 	%rd2, 0;
	st.shared.u64 	[_ZZ10calc_chunkdPdiE8blockSum], %rd2;
$L__BB0_2:
	bar.sync 	0;
	mov.u32 	%r16, %ctaid.x;
	mov.u32 	%r17, %ntid.x;
	mad.lo.s32 	%r18, %r16, %r17, %r1;
	cvt.rn.f64.s32 	%fd47, %r18;
	mul.f64 	%fd48, %fd45, %fd47;
	cvt.rn.f64.s32 	%fd49, %r15;
	mul.f64 	%fd132, %fd48, %fd49;
	setp.lt.s32 	%p3, %r15, 1;
	mov.f64 	%fd131, 0d0000000000000000;
	@%p3 bra 	$L__BB0_38;
	mov.f64 	%fd52, 0d4000000000000000;
	{
	.reg .b32 %temp; 
	mov.b64 	{%temp, %r2}, %fd52;
	}
	and.b32  	%r3, %r2, 2146435072;
	setp.eq.s32 	%p4, %r3, 1062207488;
	setp.lt.s32 	%p5, %r2, 0;
	selp.b32 	%r4, 0, 2146435072, %p5;
	and.b32  	%r19, %r2, 2147483647;
	setp.ne.s32 	%p6, %r19, 1071644672;
	and.pred  	%p1, %p4, %p6;
	or.b32  	%r5, %r4, -2147483648;
	setp.eq.s32 	%p7, %r15, 1;
	mov.f64 	%fd131, 0d0000000000000000;
	@%p7 bra 	$L__BB0_26;
	and.b32  	%r20, %r15, 2147483646;
	neg.s32 	%r69, %r20;
	mov.f64 	%fd131, 0d0000000000000000;
$L__BB0_5:
	setp.lt.s32 	%p8, %r2, 0;
	setp.eq.s32 	%p9, %r3, 1062207488;
	{
	.reg .b32 %temp; 
	mov.b64 	{%temp, %r8}, %fd132;
	}
	abs.f64 	%fd4, %fd132;
	{ // callseq 0, 0
	.param .b64 param0;
	st.param.f64 	[param0], %fd4;
	.param .b64 retval0;
	call.uni (retval0), 
	__internal_accurate_pow, 
	(
	param0
	);
	ld.param.f64 	%fd54, [retval0];
	} // callseq 0
	setp.lt.s32 	%p11, %r8, 0;
	neg.f64 	%fd56, %fd54;
	selp.f64 	%fd57, %fd56, %fd54, %p9;
	selp.f64 	%fd58, %fd57, %fd54, %p11;
	setp.eq.f64 	%p12, %fd132, 0d0000000000000000;
	selp.b32 	%r21, %r8, 0, %p9;
	or.b32  	%r22, %r21, 2146435072;
	selp.b32 	%r23, %r22, %r21, %p8;
	mov.b32 	%r24, 0;
	mov.b64 	%fd59, {%r24, %r23};
	selp.f64 	%fd127, %fd59, %fd58, %p12;
	add.f64 	%fd60, %fd132, 0d4000000000000000;
	{
	.reg .b32 %temp; 
	mov.b64 	{%temp, %r25}, %fd60;
	}
	and.b32  	%r26, %r25, 2146435072;
	setp.ne.s32 	%p13, %r26, 2146435072;
	@%p13 bra 	$L__BB0_10;
	setp.num.f64 	%p14, %fd132, %fd132;
	@%p14 bra 	$L__BB0_8;
	mov.f64 	%fd61, 0d4000000000000000;
	add.rn.f64 	%fd127, %fd132, %fd61;
	bra.uni 	$L__BB0_10;
$L__BB0_8:
	setp.neu.f64 	%p15, %fd4, 0d7FF0000000000000;
	@%p15 bra 	$L__BB0_10;
	setp.lt.s32 	%p16, %r8, 0;
	selp.b32 	%r27, %r5, %r4, %p1;
	selp.b32 	%r28, %r27, %r4, %p16;
	mov.b32 	%r29, 0;
	mov.b64 	%fd127, {%r29, %r28};
$L__BB0_10:
	setp.lt.s32 	%p17, %r2, 0;
	setp.eq.s32 	%p18, %r3, 1062207488;
	setp.eq.f64 	%p20, %fd132, 0d3FF0000000000000;
	add.f64 	%fd62, %fd127, 0d3FF0000000000000;
	mov.f64 	%fd63, 0d4010000000000000;
	div.rn.f64 	%fd64, %fd63, %fd62;
	selp.f64 	%fd9, 0d4000000000000000, %fd64, %p20;
	add.f64 	%fd10, %fd45, %fd132;
	{
	.reg .b32 %temp; 
	mov.b64 	{%temp, %r9}, %fd10;
	}
	abs.f64 	%fd11, %fd10;
	{ // callseq 1, 0
	.param .b64 param0;
	st.param.f64 	[param0], %fd11;
	.param .b64 retval0;
	call.uni (retval0), 
	__internal_accurate_pow, 
	(
	param0
	);
	ld.param.f64 	%fd65, [retval0];
	} // callseq 1
	setp.lt.s32 	%p21, %r9, 0;
	neg.f64 	%fd67, %fd65;
	selp.f64 	%fd68, %fd67, %fd65, %p18;
	selp.f64 	%fd69, %fd68, %fd65, %p21;
	setp.eq.f64 	%p22, %fd10, 0d0000000000000000;
	selp.b32 	%r30, %r9, 0, %p18;
	or.b32  	%r31, %r30, 2146435072;
	selp.b32 	%r32, %r31, %r30, %p17;
	mov.b32 	%r33, 0;
	mov.b64 	%fd70, {%r33, %r32};
	selp.f64 	%fd129, %fd70, %fd69, %p22;
	add.f64 	%fd71, %fd10, 0d4000000000000000;
	{
	.reg .b32 %temp; 
	mov.b64 	{%temp, %r34}, %fd71;
	}
	and.b32  	%r10, %r34, 2146435072;
	setp.ne.s32 	%p23, %r10, 2146435072;
	mov.f64 	%fd128, %fd129;
	@%p23 bra 	$L__BB0_15;
	setp.num.f64 	%p24, %fd10, %fd10;
	@%p24 bra 	$L__BB0_13;
	mov.f64 	%fd72, 0d4000000000000000;
	add.rn.f64 	%fd128, %fd10, %fd72;
	bra.uni 	$L__BB0_15;
$L__BB0_13:
	setp.neu.f64 	%p25, %fd11, 0d7FF0000000000000;
	mov.f64 	%fd128, %fd129;
	@%p25 bra 	$L__BB0_15;
	setp.lt.s32 	%p26, %r9, 0;
	selp.b32 	%r35, %r5, %r4, %p1;
	selp.b32 	%r36, %r35, %r4, %p26;
	mov.b32 	%r37, 0;
	mov.b64 	%fd128, {%r37, %r36};
$L__BB0_15:
	setp.ne.s32 	%p27, %r10, 2146435072;
	setp.eq.f64 	%p28, %fd10, 0d3FF0000000000000;
	add.f64 	%fd73, %fd128, 0d3FF0000000000000;
	mov.f64 	%fd74, 0d4010000000000000;
	div.rn.f64 	%fd75, %fd74, %fd73;
	selp.f64 	%fd76, 0d4000000000000000, %fd75, %p28;
	add.f64 	%fd77, %fd9, %fd76;
	mul.f64 	%fd78, %fd77, 0d3FE0000000000000;
	fma.rn.f64 	%fd16, %fd45, %fd78, %fd131;
	@%p27 bra 	$L__BB0_20;
	setp.nan.f64 	%p29, %fd10, %fd10;
	@%p29 bra 	$L__BB0_19;
	setp.neu.f64 	%p30, %fd11, 0d7FF0000000000000;
	@%p30 bra 	$L__BB0_20;
	setp.lt.s32 	%p31, %r9, 0;
	selp.b32 	%r38, %r5, %r4, %p1;
	selp.b32 	%r39, %r38, %r4, %p31;
	mov.b32 	%r40, 0;
	mov.b64 	%fd129, {%r40, %r39};
	bra.uni 	$L__BB0_20;
$L__BB0_19:
	mov.f64 	%fd79, 0d4000000000000000;
	add.rn.f64 	%fd129, %fd10, %fd79;
$L__BB0_20:
	setp.eq.f64 	%p32, %fd10, 0d3FF0000000000000;
	setp.lt.s32 	%p33, %r2, 0;
	setp.eq.s32 	%p34, %r3, 1062207488;
	add.f64 	%fd80, %fd129, 0d3FF0000000000000;
	mov.f64 	%fd81, 0d4010000000000000;
	div.rn.f64 	%fd82, %fd81, %fd80;
	selp.f64 	%fd20, 0d4000000000000000, %fd82, %p32;
	add.f64 	%fd132, %fd45, %fd10;
	{
	.reg .b32 %temp; 
	mov.b64 	{%temp, %r11}, %fd132;
	}
	abs.f64 	%fd22, %fd132;
	{ // callseq 2, 0
	.param .b64 param0;
	st.param.f64 	[param0], %fd22;
	.param .b64 retval0;
	call.uni (retval0), 
	__internal_accurate_pow, 
	(
	param0
	);
	ld.param.f64 	%fd83, [retval0];
	} // callseq 2
	setp.lt.s32 	%p36, %r11, 0;
	neg.f64 	%fd85, %fd83;
	selp.f64 	%fd86, %fd85, %fd83, %p34;
	selp.f64 	%fd87, %fd86, %fd83, %p36;
	setp.eq.f64 	%p37, %fd132, 0d0000000000000000;
	selp.b32 	%r41, %r11, 0, %p34;
	or.b32  	%r42, %r41, 2146435072;
	selp.b32 	%r43, %r42, %r41, %p33;
	mov.b32 	%r44, 0;
	mov.b64 	%fd88, {%r44, %r43};
	selp.f64 	%fd130, %fd88, %fd87, %p37;
	add.f64 	%fd89, %fd132, 0d4000000000000000;
	{
	.reg .b32 %temp; 
	mov.b64 	{%temp, %r45}, %fd89;
	}
	and.b32  	%r46, %r45, 2146435072;
	setp.ne.s32 	%p38, %r46, 2146435072;
	@%p38 bra 	$L__BB0_25;
	setp.nan.f64 	%p39, %fd132, %fd132;
	@%p39 bra 	$L__BB0_24;
	setp.neu.f64 	%p40, %fd22, 0d7FF0000000000000;
	@%p40 bra 	$L__BB0_25;
	setp.lt.s32 	%p41, %r11, 0;
	selp.b32 	%r47, %r5, %r4, %p1;
	selp.b32 	%r48, %r47, %r4, %p41;
	mov.b32 	%r49, 0;
	mov.b64 	%fd130, {%r49, %r48};
	bra.uni 	$L__BB0_25;
$L__BB0_24:
	mov.f64 	%fd90, 0d4000000000000000;
	add.rn.f64 	%fd130, %fd132, %fd90;
$L__BB0_25:
	setp.eq.f64 	%p42, %fd132, 0d3FF0000000000000;
	add.f64 	%fd91, %fd130, 0d3FF0000000000000;
	mov.f64 	%fd92, 0d4010000000000000;
	div.rn.f64 	%fd93, %fd92, %fd91;
	selp.f64 	%fd94, 0d4000000000000000, %fd93, %p42;
	add.f64 	%fd95, %fd20, %fd94;
	mul.f64 	%fd96, %fd95, 0d3FE0000000000000;
	fma.rn.f64 	%fd131, %fd45, %fd96, %fd16;
	add.s32 	%r69, %r69, 2;
	setp.ne.s32 	%p43, %r69, 0;
	@%p43 bra 	$L__BB0_5;
$L__BB0_26:
	and.b32  	%r50, %r15, 1;
	setp.eq.b32 	%p44, %r50, 1;
	not.pred 	%p45, %p44;
	@%p45 bra 	$L__BB0_38;
	setp.lt.s32 	%p46, %r2, 0;
	setp.eq.s32 	%p47, %r3, 1062207488;
	{
	.reg .b32 %temp; 
	mov.b64 	{%temp, %r13}, %fd132;
	}
	abs.f64 	%fd31, %fd132;
	{ // callseq 3, 0
	.param .b64 param0;
	st.param.f64 	[param0], %fd31;
	.param .b64 retval0;
	call.uni (retval0), 
	__internal_accurate_pow, 
	(
	param0
	);
	ld.param.f64 	%fd97, [retval0];
	} // callseq 3
	setp.lt.s32 	%p49, %r13, 0;
	neg.f64 	%fd99, %fd97;
	selp.f64 	%fd100, %fd99, %fd97, %p47;
	selp.f64 	%fd101, %fd100, %fd97, %p49;
	setp.eq.f64 	%p50, %fd132, 0d0000000000000000;
	selp.b32 	%r51, %r13, 0, %p47;
	or.b32  	%r52, %r51, 2146435072;
	selp.b32 	%r53, %r52, %r51, %p46;
	mov.b32 	%r54, 0;
	mov.b64 	%fd102, {%r54, %r53};
	selp.f64 	%fd134, %fd102, %fd101, %p50;
	add.f64 	%fd103, %fd132, 0d4000000000000000;
	{
	.reg .b32 %temp; 
	mov.b64 	{%temp, %r55}, %fd103;
	}
	and.b32  	%r56, %r55, 2146435072;
	setp.ne.s32 	%p51, %r56, 2146435072;
	@%p51 bra 	$L__BB0_32;
	setp.nan.f64 	%p52, %fd132, %fd132;
	@%p52 bra 	$L__BB0_31;
	setp.neu.f64 	%p53, %fd31, 0d7FF0000000000000;
	@%p53 bra 	$L__BB0_32;
	setp.lt.s32 	%p54, %r13, 0;
	selp.b32 	%r57, %r5, %r4, %p1;
	selp.b32 	%r58, %r57, %r4, %p54;
	mov.b32 	%r59, 0;
	mov.b64 	%fd134, {%r59, %r58};
	bra.uni 	$L__BB0_32;
$L__BB0_31:
	mov.f64 	%fd104, 0d4000000000000000;
	add.rn.f64 	%fd134, %fd132, %fd104;
$L__BB0_32:
	setp.lt.s32 	%p55, %r2, 0;
	setp.eq.s32 	%p56, %r3, 1062207488;
	setp.eq.f64 	%p58, %fd132, 0d3FF0000000000000;
	add.f64 	%fd105, %fd134, 0d3FF0000000000000;
	mov.f64 	%fd106, 0d4010000000000000;
	div.rn.f64 	%fd107, %fd106, %fd105;
	selp.f64 	%fd36, 0d4000000000000000, %fd107, %p58;
	add.f64 	%fd37, %fd45, %fd132;
	{
	.reg .b32 %temp; 
	mov.b64 	{%temp, %r14}, %fd37;
	}
	abs.f64 	%fd38, %fd37;
	{ // callseq 4, 0
	.param .b64 param0;
	st.param.f64 	[param0], %fd38;
	.param .b64 retval0;
	call.uni (retval0), 
	__internal_accurate_pow, 
	(
	param0
	);
	ld.param.f64 	%fd108, [retval0];
	} // callseq 4
	setp.lt.s32 	%p59, %r14, 0;
	neg.f64 	%fd110, %fd108;
	selp.f64 	%fd111, %fd110, %fd108, %p56;
	selp.f64 	%fd112, %fd111, %fd108, %p59;
	setp.eq.f64 	%p60, %fd37, 0d0000000000000000;
	selp.b32 	%r60, %r14, 0, %p56;
	or.b32  	%r61, %r60, 2146435072;
	selp.b32 	%r62, %r61, %r60, %p55;
	mov.b32 	%r63, 0;
	mov.b64 	%fd113, {%r63, %r62};
	selp.f64 	%fd135, %fd113, %fd112, %p60;
	add.f64 	%fd114, %fd37, 0d4000000000000000;
	{
	.reg .b32 %temp; 
	mov.b64 	{%temp, %r64}, %fd114;
	}
	and.b32  	%r65, %r64, 2146435072;
	setp.ne.s32 	%p61, %r65, 2146435072;
	@%p61 bra 	$L__BB0_37;
	setp.nan.f64 	%p62, %fd37, %fd37;
	@%p62 bra 	$L__BB0_36;
	setp.neu.f64 	%p63, %fd38, 0d7FF0000000000000;
	@%p63 bra 	$L__BB0_37;
	setp.lt.s32 	%p64, %r14, 0;
	selp.b32 	%r66, %r5, %r4, %p1;
	selp.b32 	%r67, %r66, %r4, %p64;
	mov.b32 	%r68, 0;
	mov.b64 	%fd135, {%r68, %r67};
	bra.uni 	$L__BB0_37;
$L__BB0_36:
	mov.f64 	%fd115, 0d4000000000000000;
	add.rn.f64 	%fd135, %fd37, %fd115;
$L__BB0_37:
	setp.eq.f64 	%p65, %fd37, 0d3FF0000000000000;
	add.f64 	%fd116, %fd135, 0d3FF0000000000000;
	mov.f64 	%fd117, 0d4010000000000000;
	div.rn.f64 	%fd118, %fd117, %fd116;
	selp.f64 	%fd119, 0d4000000000000000, %fd118, %p65;
	add.f64 	%fd120, %fd36, %fd119;
	mul.f64 	%fd121, %fd120, 0d3FE0000000000000;
	fma.rn.f64 	%fd131, %fd45, %fd121, %fd131;
$L__BB0_38:
	setp.ne.s32 	%p66, %r1, 0;
	atom.shared.add.f64 	%fd122, [_ZZ10calc_chunkdPdiE8blockSum], %fd131;
	bar.sync 	0;
	@%p66 bra 	$L__BB0_40;
	ld.shared.f64 	%fd123, [_ZZ10calc_chunkdPdiE8blockSum];
	cvta.to.global.u64 	%rd3, %rd1;
	atom.global.add.f64 	%fd124, [%rd3], %fd123;
$L__BB0_40:
	ret;

}
.func  (.param .b64 func_retval0) __internal_accurate_pow(
	.param .b64 __internal_accurate_pow_param_0
)
{
	.reg .pred 	%p<8>;
	.reg .b32 	%r<49>;
	.reg .b32 	%f<3>;
	.reg .b64 	%fd<109>;

	ld.param.f64 	%fd10, [__internal_accurate_pow_param_0];
	{
	.reg .b32 %temp; 
	mov.b64 	{%temp, %r46}, %fd10;
	}
	{
	.reg .b32 %temp; 
	mov.b64 	{%r45, %temp}, %fd10;
	}
	shr.u32 	%r47, %r46, 20;
	setp.gt.u32 	%p1, %r46, 1048575;
	@%p1 bra 	$L__BB1_2;
	mul.f64 	%fd11, %fd10, 0d4350000000000000;
	{
	.reg .b32 %temp; 
	mov.b64 	{%temp, %r46}, %fd11;
	}
	{
	.reg .b32 %temp; 
	mov.b64 	{%r45, %temp}, %fd11;
	}
	shr.u32 	%r16, %r46, 20;
	add.s32 	%r47, %r16, -54;
$L__BB1_2:
	add.s32 	%r48, %r47, -1023;
	and.b32  	%r17, %r46, -2146435073;
	or.b32  	%r18, %r17, 1072693248;
	mov.b64 	%fd107, {%r45, %r18};
	setp.lt.u32 	%p2, %r18, 1073127583;
	@%p2 bra 	$L__BB1_4;
	{
	.reg .b32 %temp; 
	mov.b64 	{%r19, %temp}, %fd107;
	}
	{
	.reg .b32 %temp; 
	mov.b64 	{%temp, %r20}, %fd107;
	}
	add.s32 	%r21, %r20, -1048576;
	mov.b64 	%fd107, {%r19, %r21};
	add.s32 	%r48, %r47, -1022;
$L__BB1_4:
	add.f64 	%fd12, %fd107, 0dBFF0000000000000;
	add.f64 	%fd13, %fd107, 0d3FF0000000000000;
	rcp.approx.ftz.f64 	%fd14, %fd13;
	neg.f64 	%fd15, %fd13;
	fma.rn.f64 	%fd16, %fd15, %fd14, 0d3FF0000000000000;
	fma.rn.f64 	%fd17, %fd16, %fd16, %fd16;
	fma.rn.f64 	%fd18, %fd17, %fd14, %fd14;
	mul.f64 	%fd19, %fd12, %fd18;
	fma.rn.f64 	%fd20, %fd12, %fd18, %fd19;
	mul.f64 	%fd21, %fd20, %fd20;
	fma.rn.f64 	%fd22, %fd21, 0d3EB0F5FF7D2CAFE2, 0d3ED0F5D241AD3B5A;
	fma.rn.f64 	%fd23, %fd22, %fd21, 0d3EF3B20A75488A3F;
	fma.rn.f64 	%fd24, %fd23, %fd21, 0d3F1745CDE4FAECD5;
	fma.rn.f64 	%fd25, %fd24, %fd21, 0d3F3C71C7258A578B;
	fma.rn.f64 	%fd26, %fd25, %fd21, 0d3F6249249242B910;
	fma.rn.f64 	%fd27, %fd26, %fd21, 0d3F89999999999DFB;
	sub.f64 	%fd28, %fd12, %fd20;
	add.f64 	%fd29, %fd28, %fd28;
	neg.f64 	%fd30, %fd20;
	fma.rn.f64 	%fd31, %fd30, %fd12, %fd29;
	mul.f64 	%fd32, %fd18, %fd31;
	fma.rn.f64 	%fd33, %fd21, %fd27, 0d3FB5555555555555;
	mov.f64 	%fd34, 0d3FB5555555555555;
	sub.f64 	%fd35, %fd34, %fd33;
	fma.rn.f64 	%fd36, %fd21, %fd27, %fd35;
	add.f64 	%fd37, %fd36, 0dBC46A4CB00B9E7B0;
	add.f64 	%fd38, %fd33, %fd37;
	sub.f64 	%fd39, %fd33, %fd38;
	add.f64 	%fd40, %fd37, %fd39;
	mul.rn.f64 	%fd41, %fd20, %fd20;
	neg.f64 	%fd42, %fd41;
	fma.rn.f64 	%fd43, %fd20, %fd20, %fd42;
	{
	.reg .b32 %temp; 
	mov.b64 	{%r22, %temp}, %fd32;
	}
	{
	.reg .b32 %temp; 
	mov.b64 	{%temp, %r23}, %fd32;
	}
	add.s32 	%r24, %r23, 1048576;
	mov.b64 	%fd44, {%r22, %r24};
	fma.rn.f64 	%fd45, %fd20, %fd44, %fd43;
	mul.rn.f64 	%fd46, %fd41, %fd20;
	neg.f64 	%fd47, %fd46;
	fma.rn.f64 	%fd48, %fd41, %fd20, %fd47;
	fma.rn.f64 	%fd49, %fd41, %fd32, %fd48;
	fma.rn.f64 	%fd50, %fd45, %fd20, %fd49;
	mul.rn.f64 	%fd51, %fd38, %fd46;
	neg.f64 	%fd52, %fd51;
	fma.rn.f64 	%fd53, %fd38, %fd46, %fd52;
	fma.rn.f64 	%fd54, %fd38, %fd50, %fd53;
	fma.rn.f64 	%fd55, %fd40, %fd46, %fd54;
	add.f64 	%fd56, %fd51, %fd55;
	sub.f64 	%fd57, %fd51, %fd56;
	add.f64 	%fd58, %fd55, %fd57;
	add.f64 	%fd59, %fd20, %fd56;
	sub.f64 	%fd60, %fd20, %fd59;
	add.f64 	%fd61, %fd56, %fd60;
	add.f64 	%fd62, %fd58, %fd61;
	add.f64 	%fd63, %fd32, %fd62;
	add.f64 	%fd64, %fd59, %fd63;
	sub.f64 	%fd65, %fd59, %fd64;
	add.f64 	%fd66, %fd63, %fd65;
	xor.b32  	%r25, %r48, -2147483648;
	mov.b32 	%r26, 1127219200;
	mov.b64 	%fd67, {%r25, %r26};
	mov.b32 	%r27, -2147483648;
	mov.b64 	%fd68, {%r27, %r26};
	sub.f64 	%fd69, %fd67, %fd68;
	fma.rn.f64 	%fd70, %fd69, 0d3FE62E42FEFA39EF, %fd64;
	fma.rn.f64 	%fd71, %fd69, 0dBFE62E42FEFA39EF, %fd70;
	sub.f64 	%fd72, %fd71, %fd64;
	sub.f64 	%fd73, %fd66, %fd72;
	fma.rn.f64 	%fd74, %fd69, 0d3C7ABC9E3B39803F, %fd73;
	add.f64 	%fd75, %fd70, %fd74;
	sub.f64 	%fd76, %fd70, %fd75;
	add.f64 	%fd77, %fd74, %fd76;
	mov.f64 	%fd78, 0d4000000000000000;
	{
	.reg .b32 %temp; 
	mov.b64 	{%temp, %r28}, %fd78;
	}
	{
	.reg .b32 %temp; 
	mov.b64 	{%r29, %temp}, %fd78;
	}
	shl.b32 	%r30, %r28, 1;
	setp.gt.u32 	%p3, %r30, -33554433;
	and.b32  	%r31, %r28, -15728641;
	selp.b32 	%r32, %r31, %r28, %p3;
	mov.b64 	%fd79, {%r29, %r32};
	mul.rn.f64 	%fd80, %fd75, %fd79;
	neg.f64 	%fd81, %fd80;
	fma.rn.f64 	%fd82, %fd75, %fd79, %fd81;
	fma.rn.f64 	%fd83, %fd77, %fd79, %fd82;
	add.f64 	%fd4, %fd80, %fd83;
	sub.f64 	%fd84, %fd80, %fd4;
	add.f64 	%fd5, %fd83, %fd84;
	fma.rn.f64 	%fd85, %fd4, 0d3FF71547652B82FE, 0d4338000000000000;
	{
	.reg .b32 %temp; 
	mov.b64 	{%r13, %temp}, %fd85;
	}
	mov.f64 	%fd86, 0dC338000000000000;
	add.rn.f64 	%fd87, %fd85, %fd86;
	fma.rn.f64 	%fd88, %fd87, 0dBFE62E42FEFA39EF, %fd4;
	fma.rn.f64 	%fd89, %fd87, 0dBC7ABC9E3B39803F, %fd88;
	fma.rn.f64 	%fd90, %fd89, 0d3E5ADE1569CE2BDF, 0d3E928AF3FCA213EA;
	fma.rn.f64 	%fd91, %fd90, %fd89, 0d3EC71DEE62401315;
	fma.rn.f64 	%fd92, %fd91, %fd89, 0d3EFA01997C89EB71;
	fma.rn.f64 	%fd93, %fd92, %fd89, 0d3F2A01A014761F65;
	fma.rn.f64 	%fd94, %fd93, %fd89, 0d3F56C16C1852B7AF;
	fma.rn.f64 	%fd95, %fd94, %fd89, 0d3F81111111122322;
	fma.rn.f64 	%fd96, %fd95, %fd89, 0d3FA55555555502A1;
	fma.rn.f64 	%fd97, %fd96, %fd89, 0d3FC5555555555511;
	fma.rn.f64 	%fd98, %fd97, %fd89, 0d3FE000000000000B;
	fma.rn.f64 	%fd99, %fd98, %fd89, 0d3FF0000000000000;
	fma.rn.f64 	%fd100, %fd99, %fd89, 0d3FF0000000000000;
	{
	.reg .b32 %temp; 
	mov.b64 	{%r14, %temp}, %fd100;
	}
	{
	.reg .b32 %temp; 
	mov.b64 	{%temp, %r15}, %fd100;
	}
	shl.b32 	%r33, %r13, 20;
	add.s32 	%r34, %r33, %r15;
	mov.b64 	%fd108, {%r14, %r34};
	{
	.reg .b32 %temp; 
	mov.b64 	{%temp, %r35}, %fd4;
	}
	mov.b32 	%f2, %r35;
	abs.f32 	%f1, %f2;
	setp.lt.f32 	%p4, %f1, 0f4086232B;
	@%p4 bra 	$L__BB1_7;
	setp.lt.f64 	%p5, %fd4, 0d0000000000000000;
	add.f64 	%fd101, %fd4, 0d7FF0000000000000;
	selp.f64 	%fd108, 0d0000000000000000, %fd101, %p5;
	setp.geu.f32 	%p6, %f1, 0f40874800;
	@%p6 bra 	$L__BB1_7;
	shr.u32 	%r36, %r13, 31;
	add.s32 	%r37, %r13, %r36;
	shr.s32 	%r38, %r37, 1;
	shl.b32 	%r39, %r38, 20;
	add.s32 	%r40, %r15, %r39;
	mov.b64 	%fd102, {%r14, %r40};
	sub.s32 	%r41, %r13, %r38;
	shl.b32 	%r42, %r41, 20;
	add.s32 	%r43, %r42, 1072693248;
	mov.b32 	%r44, 0;
	mov.b64 	%fd103, {%r44, %r43};
	mul.f64 	%fd108, %fd103, %fd102;
$L__BB1_7:
	abs.f64 	%fd104, %fd108;
	setp.eq.f64 	%p7, %fd104, 0d7FF0000000000000;
	fma.rn.f64 	%fd105, %fd108, %fd5, %fd108;
	selp.f64 	%fd106, %fd108, %fd105, %p7;
	st.param.f64 	[func_retval0], %fd106;
	ret;

}


// ===== COMPILED SASS (sm_100) =====

	.target	sm_100

	.elftype	@"ET_EXEC"


//--------------------- .note.nv.tkinfo           --------------------------
	.section	.note.nv.tkinfo,"",@"SHT_NOTE"
	.sectionflags	@"SHF_NOTE_NV_TKINFO"
	.tkinfo
        /*0018*/ 	.word	0x00000002
        /*0030*/ 	.string	""
        /*0030*/ 	.string	"ptxas"
        /*0030*/ 	.string	"Cuda compilation tools, release 13.0, V13.0.88"
        /*0030*/ 	.string	"Build cuda_13.0.r13.0/compiler.36424714_0"
        /*0030*/ 	.string	"-arch sm_100 -m 64 "



//--------------------- .note.nv.cuinfo           --------------------------
	.section	.note.nv.cuinfo,"",@"SHT_NOTE"
	.sectionflags	@"SHF_NOTE_NV_CUINFO"
        /*0018*/ 	.short	0x0002
        /*001a*/ 	.short	0x0064
        /*001c*/ 	.short	0x0082
	.zero		2


//--------------------- .nv.info                  --------------------------
	.section	.nv.info,"",@"SHT_CUDA_INFO"
	.align	4


	//----- nvinfo : EIATTR_REGCOUNT
	.align		4
        /*0000*/ 	.byte	0x04, 0x2f
        /*0002*/ 	.short	(.L_1 - .L_0)
	.align		4
.L_0:
        /*0004*/ 	.word	index@(_Z10calc_chunkdPdi)
        /*0008*/ 	.word	0x00000020


	//----- nvinfo : EIATTR_FRAME_SIZE
	.align		4
.L_1:
        /*000c*/ 	.byte	0x04, 0x11
        /*000e*/ 	.short	(.L_3 - .L_2)
	.align		4
.L_2:
        /*0010*/ 	.word	index@($_Z10calc_chunkdPdi$__internal_accurate_pow)
        /*0014*/ 	.word	0x00000000


	//----- nvinfo : EIATTR_FRAME_SIZE
	.align		4
.L_3:
        /*0018*/ 	.byte	0x04, 0x11
        /*001a*/ 	.short	(.L_5 - .L_4)
	.align		4
.L_4:
        /*001c*/ 	.word	index@($__internal_0_$__cuda_sm20_div_rn_f64_full)
        /*0020*/ 	.word	0x00000000


	//----- nvinfo : EIATTR_FRAME_SIZE
	.align		4
.L_5:
        /*0024*/ 	.byte	0x04, 0x11
        /*0026*/ 	.short	(.L_7 - .L_6)
	.align		4
.L_6:
        /*0028*/ 	.word	index@(_Z10calc_chunkdPdi)
        /*002c*/ 	.word	0x00000000


	//----- nvinfo : EIATTR_MIN_STACK_SIZE
	.align		4
.L_7:
        /*0030*/ 	.byte	0x04, 0x12
        /*0032*/ 	.short	(.L_9 - .L_8)
	.align		4
.L_8:
        /*0034*/ 	.word	index@(_Z10calc_chunkdPdi)
        /*0038*/ 	.word	0x00000000
.L_9:


//--------------------- .nv.compat                --------------------------
	.section	.nv.compat,"",@"SHT_CUDA_COMPAT_INFO"
	.align	4
        /*0000*/ 	.byte	0x02, 0x09, 0x00, 0x00, 0x02, 0x02, 0x01, 0x00, 0x02, 0x05, 0x05, 0x00, 0x03, 0x07, 0x01, 0x01
        /*0010*/ 	.byte	0x02, 0x03, 0x00, 0x00, 0x02, 0x06, 0x01, 0x00, 0x04, 0x0b, 0x08, 0x00, 0x01, 0x00, 0x00, 0x00
        /*0020*/ 	.byte	0x00, 0x00, 0x00, 0x00


//--------------------- .nv.info._Z10calc_chunkdPdi --------------------------
	.section	.nv.info._Z10calc_chunkdPdi,"",@"SHT_CUDA_INFO"
	.sectionflags	@""
	.align	4


	//----- nvinfo : EIATTR_CUDA_API_VERSION
	.align		4
        /*0000*/ 	.byte	0x04, 0x37
        /*0002*/ 	.short	(.L_11 - .L_10)
.L_10:
        /*0004*/ 	.word	0x00000082


	//----- nvinfo : EIATTR_KPARAM_INFO
	.align		4
.L_11:
        /*0008*/ 	.byte	0x04, 0x17
        /*000a*/ 	.short	(.L_13 - .L_12)
.L_12:
        /*000c*/ 	.word	0x00000000
        /*0010*/ 	.short	0x0002
        /*0012*/ 	.short	0x0010
        /*0014*/ 	.byte	0x00, 0xf0, 0x11, 0x00


	//----- nvinfo : EIATTR_KPARAM_INFO
	.align		4
.L_13:
        /*0018*/ 	.byte	0x04, 0x17
        /*001a*/ 	.short	(.L_15 - .L_14)
.L_14:
        /*001c*/ 	.word	0x00000000
        /*0020*/ 	.short	0x0001
        /*0022*/ 	.short	0x0008
        /*0024*/ 	.byte	0x00, 0xf5, 0x21, 0x00


	//----- nvinfo : EIATTR_KPARAM_INFO
	.align		4
.L_15:
        /*0028*/ 	.byte	0x04, 0x17
        /*002a*/ 	.short	(.L_17 - .L_16)
.L_16:
        /*002c*/ 	.word	0x00000000
        /*0030*/ 	.short	0x0000
        /*0032*/ 	.short	0x0000
        /*0034*/ 	.byte	0x00, 0xf0, 0x21, 0x00


	//----- nvinfo : EIATTR_SPARSE_MMA_MASK
	.align		4
.L_17:
        /*0038*/ 	.byte	0x03, 0x50
        /*003a*/ 	.short	0x0000


	//----- nvinfo : EIATTR_MAXREG_COUNT
	.align		4
        /*003c*/ 	.byte	0x03, 0x1b
        /*003e*/ 	.short	0x00ff


	//----- nvinfo : EIATTR_NUM_BARRIERS
	.align		4
        /*0040*/ 	.byte	0x02, 0x4c
        /*0042*/ 	.byte	0x01
	.zero		1


	//----- nvinfo : EIATTR_MERCURY_ISA_VERSION
	.align		4
        /*0044*/ 	.byte	0x03, 0x5f
        /*0046*/ 	.short	0x0101


	//----- nvinfo : EIATTR_VRC_CTA_INIT_COUNT
	.align		4
        /*0048*/ 	.byte	0x02, 0x4a
	.zero		1
	.zero		1


	//----- nvinfo : EIATTR_EXIT_INSTR_OFFSETS
	.align		4
        /*004c*/ 	.byte	0x04, 0x1c
        /*004e*/ 	.short	(.L_19 - .L_18)


	//   ....[0]....
.L_18:
        /*0050*/ 	.word	0x00001490


	//   ....[1]....
        /*0054*/ 	.word	0x000014e0


	//----- nvinfo : EIATTR_CRS_STACK_SIZE
	.align		4
.L_19:
        /*0058*/ 	.byte	0x04, 0x1e
        /*005a*/ 	.short	(.L_21 - .L_20)
.L_20:
        /*005c*/ 	.word	0x00000000


	//----- nvinfo : EIATTR_CBANK_PARAM_SIZE
	.align		4
.L_21:
        /*0060*/ 	.byte	0x03, 0x19
        /*0062*/ 	.short	0x0014


	//----- nvinfo : EIATTR_PARAM_CBANK
	.align		4
        /*0064*/ 	.byte	0x04, 0x0a
        /*0066*/ 	.short	(.L_23 - .L_22)
	.align		4
.L_22:
        /*0068*/ 	.word	index@(.nv.constant0._Z10calc_chunkdPdi)
        /*006c*/ 	.short	0x0380
        /*006e*/ 	.short	0x0014


	//----- nvinfo : EIATTR_SW_WAR
	.align		4
.L_23:
        /*0070*/ 	.byte	0x04, 0x36
        /*0072*/ 	.short	(.L_25 - .L_24)
.L_24:
        /*0074*/ 	.word	0x00000008
.L_25:


//--------------------- .nv.callgraph             --------------------------
	.section	.nv.callgraph,"",@"SHT_CUDA_CALLGRAPH"
	.align	4
	.sectionentsize	8
	.align		4
        /*0000*/ 	.word	0x00000000
	.align		4
        /*0004*/ 	.word	0xffffffff
	.align		4
        /*0008*/ 	.word	0x00000000
	.align		4
        /*000c*/ 	.word	0xfffffffe
	.align		4
        /*0010*/ 	.word	0x00000000
	.align		4
        /*0014*/ 	.word	0xfffffffd
	.align		4
        /*0018*/ 	.word	0x00000000
	.align		4
        /*001c*/ 	.word	0xfffffffc


//--------------------- .text._Z10calc_chunkdPdi  --------------------------
	.section	.text._Z10calc_chunkdPdi,"ax",@progbits
	.align	128
        .global         _Z10calc_chunkdPdi
        .type           _Z10calc_chunkdPdi,@function
        .size           _Z10calc_chunkdPdi,(.L_x_47 - _Z10calc_chunkdPdi)
        .other          _Z10calc_chunkdPdi,@"STO_CUDA_ENTRY STV_DEFAULT"
_Z10calc_chunkdPdi:
.text._Z10calc_chunkdPdi:
[----:B------:R-:W-:Y:S01]  /*0000*/  LDC R1, c[0x0][0x37c] ;  /* 0x0000df00ff017b82 */ /* 0x000fe20000000800 */
[----:B------:R-:W0:Y:S07]  /*0010*/  S2R R2, SR_TID.X ;  /* 0x0000000000027919 */ /* 0x000e2e0000002100 */
[----:B------:R-:W1:Y:S01]  /*0020*/  S2UR UR4, SR_CTAID.X ;  /* 0x00000000000479c3 */ /* 0x000e620000002500 */
[----:B------:R-:W2:Y:S01]  /*0030*/  LDCU UR5, c[0x0][0x390] ;  /* 0x00007200ff0577ac */ /* 0x000ea20008000800 */
[----:B------:R-:W-:Y:S01]  /*0040*/  CS2R R22, SRZ ;  /* 0x0000000000167805 */ /* 0x000fe2000001ff00 */
[----:B------:R-:W3:Y:S05]  /*0050*/  LDCU.64 UR6, c[0x0][0x380] ;  /* 0x00007000ff0677ac */ /* 0x000eea0008000a00 */
[----:B------:R-:W1:Y:S01]  /*0060*/  LDC R3, c[0x0][0x360] ;  /* 0x0000d800ff037b82 */ /* 0x000e620000000800 */
[----:B--2---:R-:W-:Y:S01]  /*0070*/  UISETP.GE.AND UP0, UPT, UR5, 0x1, UPT ;  /* 0x000000010500788c */ /* 0x004fe2000bf06270 */
[----:B0-----:R-:W-:Y:S01]  /*0080*/  ISETP.NE.AND P0, PT, R2, RZ, PT ;  /* 0x000000ff0200720c */ /* 0x001fe20003f05270 */
[----:B-1----:R-:W-:-:S04]  /*0090*/  IMAD R3, R3, UR4, R2 ;  /* 0x0000000403037c24 */ /* 0x002fc8000f8e0202 */
[----:B------:R-:W3:Y:S08]  /*00a0*/  I2F.F64 R4, R3 ;  /* 0x0000000300047312 */ /* 0x000ef00000201c00 */
[----:B------:R-:W0:Y:S01]  /*00b0*/  @!P0 S2R R7, SR_CgaCtaId ;  /* 0x0000000000078919 */ /* 0x000e220000008800 */
[----:B------:R-:W-:Y:S01]  /*00c0*/  @!P0 MOV R0, 0x400 ;  /* 0x0000040000008802 */ /* 0x000fe20000000f00 */
[----:B---3--:R-:W-:-:S03]  /*00d0*/  DMUL R4, R4, UR6 ;  /* 0x0000000604047c28 */ /* 0x008fc60008000000 */
[----:B0-----:R-:W-:Y:S02]  /*00e0*/  @!P0 LEA R0, R7, R0, 0x18 ;  /* 0x0000000007008211 */ /* 0x001fe400078ec0ff */
[----:B------:R-:W0:Y:S03]  /*00f0*/  I2F.F64 R6, UR5 ;  /* 0x0000000500067d12 */ /* 0x000e260008201c00 */
[----:B------:R1:W-:Y:S01]  /*0100*/  @!P0 STS.64 [R0], RZ ;  /* 0x000000ff00008388 */ /* 0x0003e20000000a00 */
[----:B0-----:R-:W-:Y:S01]  /*0110*/  DMUL R20, R4, R6 ;  /* 0x0000000604147228 */ /* 0x001fe20000000000 */
[----:B------:R-:W-:Y:S06]  /*0120*/  BAR.SYNC.DEFER_BLOCKING 0x0 ;  /* 0x0000000000007b1d */ /* 0x000fec0000010000 */
[----:B-1----:R-:W-:Y:S05]  /*0130*/  BRA.U !UP0, `(.L_x_0) ;  /* 0x0000001108a47547 */ /* 0x002fea000b800000 */
[----:B------:R-:W-:Y:S01]  /*0140*/  UISETP.NE.AND UP0, UPT, UR5, 0x1, UPT ;  /* 0x000000010500788c */ /* 0x000fe2000bf05270 */
[----:B------:R-:W-:Y:S01]  /*0150*/  CS2R R22, SRZ ;  /* 0x0000000000167805 */ /* 0x000fe2000001ff00 */
[----:B------:R-:W-:Y:S01]  /*0160*/  UMOV UR4, URZ ;  /* 0x000000ff00047c82 */ /* 0x000fe20008000000 */
[----:B------:R-:W-:-:S06]  /*0170*/  UMOV UR6, 0x40100000 ;  /* 0x4010000000067882 */ /* 0x000fcc0000000000 */
[----:B------:R-:W-:Y:S05]  /*0180*/  BRA.U !UP0, `(.L_x_1) ;  /* 0x0000000908f47547 */ /* 0x000fea000b800000 */
[----:B------:R-:W-:Y:S01]  /*0190*/  ULOP3.LUT UR5, UR5, 0x7ffffffe, URZ, 0xc0, !UPT ;  /* 0x7ffffffe05057892 */ /* 0x000fe2000f8ec0ff */
[----:B------:R-:W-:Y:S01]  /*01a0*/  CS2R R22, SRZ ;  /* 0x0000000000167805 */ /* 0x000fe2000001ff00 */
[----:B------:R-:W0:Y:S02]  /*01b0*/  LDCU.64 UR12, c[0x0][0x380] ;  /* 0x00007000ff0c77ac */ /* 0x000e240008000a00 */
[----:B------:R-:W-:-:S12]  /*01c0*/  UIADD3 UR5, UPT, UPT, -UR5, URZ, URZ ;  /* 0x000000ff05057290 */ /* 0x000fd8000fffe1ff */
.L_x_23:
[----:B------:R-:W-:Y:S01]  /*01d0*/  DADD R4, -RZ, |R20| ;  /* 0x00000000ff047229 */ /* 0x000fe20000000514 */
[----:B------:R-:W-:Y:S01]  /*01e0*/  BSSY.RECONVERGENT B0, `(.L_x_2) ;  /* 0x0000006000007945 */ /* 0x000fe20003800200 */
[----:B------:R-:W-:Y:S01]  /*01f0*/  UIADD3 UR5, UPT, UPT, UR5, 0x2, URZ ;  /* 0x0000000205057890 */ /* 0x000fe2000fffe0ff */
[----:B------:R-:W-:-:S03]  /*0200*/  MOV R0, 0x240 ;  /* 0x0000024000007802 */ /* 0x000fc60000000f00 */
[----:B------:R-:W-:-:S04]  /*0210*/  UISETP.NE.AND UP0, UPT, UR5, URZ, UPT ;  /* 0x000000ff0500728c */ /* 0x000fc8000bf05270 */
[----:B------:R-:W-:-:S07]  /*0220*/  IMAD.MOV.U32 R3, RZ, RZ, R5 ;  /* 0x000000ffff037224 */ /* 0x000fce00078e0005 */
[----:B0-----:R-:W-:Y:S05]  /*0230*/  CALL.REL.NOINC `($_Z10calc_chunkdPdi$__internal_accurate_pow) ;  /* 0x0000001800247944 */ /* 0x001fea0003c00000 */
[----:B------:R-:W-:Y:S05]  /*0240*/  BSYNC.RECONVERGENT B0 ;  /* 0x0000000000007941 */ /* 0x000fea0003800200 */
.L_x_2:
[C---:B------:R-:W-:Y:S01]  /*0250*/  DADD R4, R20.reuse, 2 ;  /* 0x4000000014047429 */ /* 0x040fe20000000000 */
[----:B------:R-:W-:Y:S01]  /*0260*/  BSSY.RECONVERGENT B0, `(.L_x_3) ;  /* 0x000000d000007945 */ /* 0x000fe20003800200 */
[----:B------:R-:W-:-:S08]  /*0270*/  DSETP.NEU.AND P0, PT, R20, RZ, PT ;  /* 0x000000ff1400722a */ /* 0x000fd00003f0d000 */
[----:B------:R-:W-:Y:S02]  /*0280*/  LOP3.LUT R4, R5, 0x7ff00000, RZ, 0xc0, !PT ;  /* 0x7ff0000005047812 */ /* 0x000fe400078ec0ff */
[----:B------:R-:W-:Y:S02]  /*0290*/  FSEL R5, R12, RZ, P0 ;  /* 0x000000ff0c057208 */ /* 0x000fe40000000000 */
[----:B------:R-:W-:Y:S02]  /*02a0*/  ISETP.NE.AND P1, PT, R4, 0x7ff00000, PT ;  /* 0x7ff000000400780c */ /* 0x000fe40003f25270 */
[----:B------:R-:W-:-:S11]  /*02b0*/  FSEL R4, R3, RZ, P0 ;  /* 0x000000ff03047208 */ /* 0x000fd60000000000 */
[----:B------:R-:W-:Y:S05]  /*02c0*/  @P1 BRA `(.L_x_4) ;  /* 0x0000000000181947 */ /* 0x000fea0003800000 */
[----:B------:R-:W-:-:S14]  /*02d0*/  DSETP.NAN.AND P0, PT, R20, R20, PT ;  /* 0x000000141400722a */ /* 0x000fdc0003f08000 */
[----:B------:R-:W-:Y:S01]  /*02e0*/  @P0 DADD R4, R20, 2 ;  /* 0x4000000014040429 */ /* 0x000fe20000000000 */
[----:B------:R-:W-:Y:S10]  /*02f0*/  @P0 BRA `(.L_x_4) ;  /* 0x00000000000c0947 */ /* 0x000ff40003800000 */
[----:B------:R-:W-:-:S14]  /*0300*/  DSETP.NEU.AND P0, PT, |R20|, +INF , PT ;  /* 0x7ff000001400742a */ /* 0x000fdc0003f0d200 */
[----:B------:R-:W-:Y:S02]  /*0310*/  @!P0 IMAD.MOV.U32 R4, RZ, RZ, 0x0 ;  /* 0x00000000ff048424 */ /* 0x000fe400078e00ff */
[----:B------:R-:W-:-:S07]  /*0320*/  @!P0 IMAD.MOV.U32 R5, RZ, RZ, 0x7ff00000 ;  /* 0x7ff00000ff058424 */ /* 0x000fce00078e00ff */
.L_x_4:
[----:B------:R-:W-:Y:S05]  /*0330*/  BSYNC.RECONVERGENT B0 ;  /* 0x0000000000007941 */ /* 0x000fea0003800200 */
.L_x_3:
[----:B------:R-:W-:Y:S01]  /*0340*/  DADD R12, R4, 1 ;  /* 0x3ff00000040c7429 */ /* 0x000fe20000000000 */
[----:B------:R-:W-:Y:S01]  /*0350*/  BSSY.RECONVERGENT B0, `(.L_x_5) ;  /* 0x0000013000007945 */ /* 0x000fe20003800200 */
[----:B------:R-:W-:Y:S01]  /*0360*/  IMAD.MOV.U32 R4, RZ, RZ, 0x1 ;  /* 0x00000001ff047424 */ /* 0x000fe200078e00ff */
[----:B------:R-:W-:-:S03]  /*0370*/  DSETP.NEU.AND P1, PT, R20, 1, PT ;  /* 0x3ff000001400742a */ /* 0x000fc60003f2d000 */
[----:B------:R-:W0:Y:S02]  /*0380*/  MUFU.RCP64H R5, R13 ;  /* 0x0000000d00057308 */ /* 0x000e240000001800 */
[----:B0-----:R-:W-:-:S08]  /*0390*/  DFMA R6, -R12, R4, 1 ;  /* 0x3ff000000c06742b */ /* 0x001fd00000000104 */
[----:B------:R-:W-:-:S08]  /*03a0*/  DFMA R6, R6, R6, R6 ;  /* 0x000000060606722b */ /* 0x000fd00000000006 */
[----:B------:R-:W-:-:S08]  /*03b0*/  DFMA R6, R4, R6, R4 ;  /* 0x000000060406722b */ /* 0x000fd00000000004 */
[----:B------:R-:W-:-:S08]  /*03c0*/  DFMA R4, -R12, R6, 1 ;  /* 0x3ff000000c04742b */ /* 0x000fd00000000106 */
[----:B------:R-:W-:-:S08]  /*03d0*/  DFMA R4, R6, R4, R6 ;  /* 0x000000040604722b */ /* 0x000fd00000000006 */
[----:B------:R-:W-:-:S08]  /*03e0*/  DMUL R6, R4, 4 ;  /* 0x4010000004067828 */ /* 0x000fd00000000000 */
[----:B------:R-:W-:-:S08]  /*03f0*/  DFMA R8, -R12, R6, 4 ;  /* 0x401000000c08742b */ /* 0x000fd00000000106 */
[----:B------:R-:W-:-:S10]  /*0400*/  DFMA R4, R4, R8, R6 ;  /* 0x000000080404722b */ /* 0x000fd40000000006 */
[----:B------:R-:W-:-:S05]  /*0410*/  FFMA R0, RZ, R13, R5 ;  /* 0x0000000dff007223 */ /* 0x000fca0000000005 */
[----:B------:R-:W-:-:S13]  /*0420*/  FSETP.GT.AND P0, PT, |R0|, 1.469367938527859385e-39, PT ;  /* 0x001000000000780b */ /* 0x000fda0003f04200 */
[----:B------:R-:W-:Y:S05]  /*0430*/  @P0 BRA `(.L_x_6) ;  /* 0x0000000000100947 */ /* 0x000fea0003800000 */
[----:B------:R-:W-:-:S07]  /*0440*/  MOV R0, 0x460 ;  /* 0x0000046000007802 */ /* 0x000fce0000000f00 */
[----:B------:R-:W-:Y:S05]  /*0450*/  CALL.REL.NOINC `($__internal_0_$__cuda_sm20_div_rn_f64_full) ;  /* 0x0000001000247944 */ /* 0x000fea0003c00000 */
[----:B------:R-:W-:Y:S02]  /*0460*/  IMAD.MOV.U32 R4, RZ, RZ, R26 ;  /* 0x000000ffff047224 */ /* 0x000fe400078e001a */
[----:B------:R-:W-:-:S07]  /*0470*/  IMAD.MOV.U32 R5, RZ, RZ, R27 ;  /* 0x000000ffff057224 */ /* 0x000fce00078e001b */
.L_x_6:
[----:B------:R-:W-:Y:S05]  /*0480*/  BSYNC.RECONVERGENT B0 ;  /* 0x0000000000007941 */ /* 0x000fea0003800200 */
.L_x_5:
[----:B------:R-:W-:Y:S01]  /*0490*/  DADD R20, R20, UR12 ;  /* 0x0000000c14147e29 */ /* 0x000fe20008000000 */
[----:B------:R-:W-:Y:S01]  /*04a0*/  BSSY.RECONVERGENT B0, `(.L_x_7) ;  /* 0x0000008000007945 */ /* 0x000fe20003800200 */
[----:B------:R-:W-:Y:S02]  /*04b0*/  FSEL R18, R4, RZ, P1 ;  /* 0x000000ff04127208 */ /* 0x000fe40000800000 */
[----:B------:R-:W-:Y:S02]  /*04c0*/  FSEL R19, R5, 2, P1 ;  /* 0x4000000005137808 */ /* 0x000fe40000800000 */
[----:B------:R-:W-:Y:S02]  /*04d0*/  MOV R0, 0x520 ;  /* 0x0000052000007802 */ /* 0x000fe40000000f00 */
[----:B------:R-:W-:-:S10]  /*04e0*/  DADD R6, -RZ, |R20| ;  /* 0x00000000ff067229 */ /* 0x000fd40000000514 */
[----:B------:R-:W-:Y:S02]  /*04f0*/  IMAD.MOV.U32 R4, RZ, RZ, R6 ;  /* 0x000000ffff047224 */ /* 0x000fe400078e0006 */
[----:B------:R-:W-:-:S07]  /*0500*/  IMAD.MOV.U32 R3, RZ, RZ, R7 ;  /* 0x000000ffff037224 */ /* 0x000fce00078e0007 */
[----:B------:R-:W-:Y:S05]  /*0510*/  CALL.REL.NOINC `($_Z10calc_chunkdPdi$__internal_accurate_pow) ;  /* 0x00000014006c7944 */ /* 0x000fea0003c00000 */
[----:B------:R-:W-:Y:S05]  /*0520*/  BSYNC.RECONVERGENT B0 ;  /* 0x0000000000007941 */ /* 0x000fea0003800200 */
.L_x_7:
[C---:B------:R-:W-:Y:S01]  /*0530*/  DADD R4, R20.reuse, 2 ;  /* 0x4000000014047429 */ /* 0x040fe20000000000 */
[----:B------:R-:W-:Y:S01]  /*0540*/  BSSY.RECONVERGENT B0, `(.L_x_8) ;  /* 0x0000011000007945 */ /* 0x000fe20003800200 */
[----:B------:R-:W-:-:S06]  /*0550*/  DSETP.NEU.AND P0, PT, R20, RZ, PT ;  /* 0x000000ff1400722a */ /* 0x000fcc0003f0d000 */
[----:B------:R-:W-:Y:S02]  /*0560*/  FSEL R16, R3, RZ, P0 ;  /* 0x000000ff03107208 */ /* 0x000fe40000000000 */
[----:B------:R-:W-:Y:S02]  /*0570*/  LOP3.LUT R4, R5, 0x7ff00000, RZ, 0xc0, !PT ;  /* 0x7ff0000005047812 */ /* 0x000fe400078ec0ff */
[----:B------:R-:W-:Y:S02]  /*0580*/  FSEL R17, R12, RZ, P0 ;  /* 0x000000ff0c117208 */ /* 0x000fe40000000000 */
[----:B------:R-:W-:Y:S01]  /*0590*/  ISETP.NE.AND P1, PT, R4, 0x7ff00000, PT ;  /* 0x7ff000000400780c */ /* 0x000fe20003f25270 */
[----:B------:R-:W-:Y:S02]  /*05a0*/  IMAD.MOV.U32 R4, RZ, RZ, R16 ;  /* 0x000000ffff047224 */ /* 0x000fe400078e0010 */
[----:B------:R-:W-:-:S10]  /*05b0*/  IMAD.MOV.U32 R5, RZ, RZ, R17 ;  /* 0x000000ffff057224 */ /* 0x000fd400078e0011 */
[----:B------:R-:W-:Y:S05]  /*05c0*/  @P1 BRA `(.L_x_9) ;  /* 0x0000000000201947 */ /* 0x000fea0003800000 */
[----:B------:R-:W-:-:S14]  /*05d0*/  DSETP.NAN.AND P0, PT, R20, R20, PT ;  /* 0x000000141400722a */ /* 0x000fdc0003f08000 */
[----:B------:R-:W-:Y:S01]  /*05e0*/  @P0 DADD R4, R20, 2 ;  /* 0x4000000014040429 */ /* 0x000fe20000000000 */
[----:B------:R-:W-:Y:S10]  /*05f0*/  @P0 BRA `(.L_x_9) ;  /* 0x0000000000140947 */ /* 0x000ff40003800000 */
[----:B------:R-:W-:Y:S01]  /*0600*/  DSETP.NEU.AND P0, PT, |R20|, +INF , PT ;  /* 0x7ff000001400742a */ /* 0x000fe20003f0d200 */
[----:B------:R-:W-:Y:S02]  /*0610*/  IMAD.MOV.U32 R4, RZ, RZ, R16 ;  /* 0x000000ffff047224 */ /* 0x000fe400078e0010 */
[----:B------:R-:W-:-:S11]  /*0620*/  IMAD.MOV.U32 R5, RZ, RZ, R17 ;  /* 0x000000ffff057224 */ /* 0x000fd600078e0011 */
[----:B------:R-:W-:Y:S02]  /*0630*/  @!P0 IMAD.MOV.U32 R4, RZ, RZ, 0x0 ;  /* 0x00000000ff048424 */ /* 0x000fe400078e00ff */
[----:B------:R-:W-:-:S07]  /*0640*/  @!P0 IMAD.MOV.U32 R5, RZ, RZ, 0x7ff00000 ;  /* 0x7ff00000ff058424 */ /* 0x000fce00078e00ff */
.L_x_9:
[----:B------:R-:W-:Y:S05]  /*0650*/  BSYNC.RECONVERGENT B0 ;  /* 0x0000000000007941 */ /* 0x000fea0003800200 */
.L_x_8:
        /* <DEDUP_REMOVED lines=20> */
.L_x_11:
[----:B------:R-:W-:Y:S05]  /*07a0*/  BSYNC.RECONVERGENT B0 ;  /* 0x0000000000007941 */ /* 0x000fea0003800200 */
.L_x_10:
[----:B------:R-:W-:Y:S01]  /*07b0*/  FSEL R4, R4, RZ, P2 ;  /* 0x000000ff04047208 */ /* 0x000fe20001000000 */
[----:B------:R-:W-:Y:S01]  /*07c0*/  BSSY.RECONVERGENT B0, `(.L_x_12) ;  /* 0x000000e000007945 */ /* 0x000fe20003800200 */
[----:B------:R-:W-:-:S06]  /*07d0*/  FSEL R5, R5, 2, P2 ;  /* 0x4000000005057808 */ /* 0x000fcc0001000000 */
[----:B------:R-:W-:-:S08]  /*07e0*/  DADD R18, R18, R4 ;  /* 0x0000000012127229 */ /* 0x000fd00000000004 */
[----:B------:R-:W-:-:S08]  /*07f0*/  DMUL R18, R18, 0.5 ;  /* 0x3fe0000012127828 */ /* 0x000fd00000000000 */
[----:B------:R-:W-:Y:S01]  /*0800*/  DFMA R22, R18, UR12, R22 ;  /* 0x0000000c12167c2b */ /* 0x000fe20008000016 */
[----:B------:R-:W-:Y:S10]  /*0810*/  @P1 BRA `(.L_x_13) ;  /* 0x0000000000201947 */ /* 0x000ff40003800000 */
[----:B------:R-:W-:-:S14]  /*0820*/  DSETP.NAN.AND P0, PT, R20, R20, PT ;  /* 0x000000141400722a */ /* 0x000fdc0003f08000 */
[----:B------:R-:W-:Y:S05]  /*0830*/  @P0 BRA `(.L_x_14) ;  /* 0x0000000000140947 */ /* 0x000fea0003800000 */
[----:B------:R-:W-:-:S14]  /*0840*/  DSETP.NEU.AND P0, PT, |R20|, +INF , PT ;  /* 0x7ff000001400742a */ /* 0x000fdc0003f0d200 */
[----:B------:R-:W-:Y:S05]  /*0850*/  @P0 BRA `(.L_x_13) ;  /* 0x0000000000100947 */ /* 0x000fea0003800000 */
[----:B------:R-:W-:Y:S02]  /*0860*/  IMAD.MOV.U32 R16, RZ, RZ, 0x0 ;  /* 0x00000000ff107424 */ /* 0x000fe400078e00ff */
[----:B------:R-:W-:Y:S01]  /*0870*/  IMAD.MOV.U32 R17, RZ, RZ, 0x7ff00000 ;  /* 0x7ff00000ff117424 */ /* 0x000fe200078e00ff */
[----:B------:R-:W-:Y:S06]  /*0880*/  BRA `(.L_x_13) ;  /* 0x0000000000047947 */ /* 0x000fec0003800000 */
.L_x_14:
[----:B------:R-:W-:-:S11]  /*0890*/  DADD R16, R20, 2 ;  /* 0x4000000014107429 */ /* 0x000fd60000000000 */
.L_x_13:
[----:B------:R-:W-:Y:S05]  /*08a0*/  BSYNC.RECONVERGENT B0 ;  /* 0x0000000000007941 */ /* 0x000fea0003800200 */
.L_x_12:
[----:B------:R-:W-:Y:S01]  /*08b0*/  DADD R12, R16, 1 ;  /* 0x3ff00000100c7429 */ /* 0x000fe20000000000 */
[----:B------:R-:W-:Y:S01]  /*08c0*/  IMAD.MOV.U32 R4, RZ, RZ, 0x1 ;  /* 0x00000001ff047424 */ /* 0x000fe200078e00ff */
[----:B------:R-:W-:Y:S01]  /*08d0*/  BSSY.RECONVERGENT B0, `(.L_x_15) ;  /* 0x0000012000007945 */ /* 0x000fe20003800200 */
        /* <DEDUP_REMOVED lines=17> */
.L_x_16:
[----:B------:R-:W-:Y:S05]  /*09f0*/  BSYNC.RECONVERGENT B0 ;  /* 0x0000000000007941 */ /* 0x000fea0003800200 */
.L_x_15:
        /* <DEDUP_REMOVED lines=10> */
.L_x_17:
        /* <DEDUP_REMOVED lines=9> */
[----:B------:R-:W-:Y:S05]  /*0b30*/  @P0 BRA `(.L_x_20) ;  /* 0x0000000000140947 */ /* 0x000fea0003800000 */
[----:B------:R-:W-:-:S14]  /*0b40*/  DSETP.NEU.AND P0, PT, |R20|, +INF , PT ;  /* 0x7ff000001400742a */ /* 0x000fdc0003f0d200 */
[----:B------:R-:W-:Y:S05]  /*0b50*/  @P0 BRA `(.L_x_19) ;  /* 0x0000000000100947 */ /* 0x000fea0003800000 */
[----:B------:R-:W-:Y:S02]  /*0b60*/  IMAD.MOV.U32 R4, RZ, RZ, 0x0 ;  /* 0x00000000ff047424 */ /* 0x000fe400078e00ff */
[----:B------:R-:W-:Y:S01]  /*0b70*/  IMAD.MOV.U32 R5, RZ, RZ, 0x7ff00000 ;  /* 0x7ff00000ff057424 */ /* 0x000fe200078e00ff */
[----:B------:R-:W-:Y:S06]  /*0b80*/  BRA `(.L_x_19) ;  /* 0x0000000000047947 */ /* 0x000fec0003800000 */
.L_x_20:
[----:B------:R-:W-:-:S11]  /*0b90*/  DADD R4, R20, 2 ;  /* 0x4000000014047429 */ /* 0x000fd60000000000 */
.L_x_19:
[----:B------:R-:W-:Y:S05]  /*0ba0*/  BSYNC.RECONVERGENT B0 ;  /* 0x0000000000007941 */ /* 0x000fea0003800200 */
.L_x_18:
        /* <DEDUP_REMOVED lines=20> */
.L_x_22:
[----:B------:R-:W-:Y:S05]  /*0cf0*/  BSYNC.RECONVERGENT B0 ;  /* 0x0000000000007941 */ /* 0x000fea0003800200 */
.L_x_21:
[----:B------:R-:W-:Y:S02]  /*0d00*/  FSEL R4, R4, RZ, P1 ;  /* 0x000000ff04047208 */ /* 0x000fe40000800000 */
[----:B------:R-:W-:-:S06]  /*0d10*/  FSEL R5, R5, 2, P1 ;  /* 0x4000000005057808 */ /* 0x000fcc0000800000 */
[----:B------:R-:W-:-:S08]  /*0d20*/  DADD R16, R16, R4 ;  /* 0x0000000010107229 */ /* 0x000fd00000000004 */
[----:B------:R-:W-:-:S08]  /*0d30*/  DMUL R16, R16, 0.5 ;  /* 0x3fe0000010107828 */ /* 0x000fd00000000000 */
[----:B------:R-:W-:Y:S01]  /*0d40*/  DFMA R22, R16, UR12, R22 ;  /* 0x0000000c10167c2b */ /* 0x000fe20008000016 */
[----:B------:R-:W-:Y:S10]  /*0d50*/  BRA.U UP0, `(.L_x_23) ;  /* 0xfffffff5001c7547 */ /* 0x000ff4000b83ffff */
.L_x_1:
[----:B------:R-:W0:Y:S02]  /*0d60*/  LDCU UR5, c[0x0][0x390] ;  /* 0x00007200ff0577ac */ /* 0x000e240008000800 */
[----:B0-----:R-:W-:-:S04]  /*0d70*/  ULOP3.LUT UR5, UR5, 0x1, URZ, 0xc0, !UPT ;  /* 0x0000000105057892 */ /* 0x001fc8000f8ec0ff */
[----:B------:R-:W-:-:S09]  /*0d80*/  UISETP.NE.U32.AND UP0, UPT, UR5, 0x1, UPT ;  /* 0x000000010500788c */ /* 0x000fd2000bf05070 */
[----:B------:R-:W-:Y:S05]  /*0d90*/  BRA.U UP0, `(.L_x_0) ;  /* 0x00000005008c7547 */ /* 0x000fea000b800000 */
[----:B------:R-:W-:Y:S01]  /*0da0*/  DADD R4, -RZ, |R20| ;  /* 0x00000000ff047229 */ /* 0x000fe20000000514 */
[----:B------:R-:W-:Y:S01]  /*0db0*/  BSSY.RECONVERGENT B0, `(.L_x_24) ;  /* 0x0000004000007945 */ /* 0x000fe20003800200 */
[----:B------:R-:W-:-:S08]  /*0dc0*/  MOV R0, 0xdf0 ;  /* 0x00000df000007802 */ /* 0x000fd00000000f00 */
[----:B------:R-:W-:-:S07]  /*0dd0*/  IMAD.MOV.U32 R3, RZ, RZ, R5 ;  /* 0x000000ffff037224 */ /* 0x000fce00078e0005 */
[----:B------:R-:W-:Y:S05]  /*0de0*/  CALL.REL.NOINC `($_Z10calc_chunkdPdi$__internal_accurate_pow) ;  /* 0x0000000c00387944 */ /* 0x000fea0003c00000 */
[----:B------:R-:W-:Y:S05]  /*0df0*/  BSYNC.RECONVERGENT B0 ;  /* 0x0000000000007941 */ /* 0x000fea0003800200 */
.L_x_24:
        /* <DEDUP_REMOVED lines=15> */
.L_x_27:
[----:B------:R-:W-:-:S11]  /*0ef0*/  DADD R4, R20, 2 ;  /* 0x4000000014047429 */ /* 0x000fd60000000000 */
.L_x_26:
[----:B------:R-:W-:Y:S05]  /*0f00*/  BSYNC.RECONVERGENT B0 ;  /* 0x0000000000007941 */ /* 0x000fea0003800200 */
.L_x_25:
        /* <DEDUP_REMOVED lines=20> */
.L_x_29:
[----:B------:R-:W-:Y:S05]  /*1050*/  BSYNC.RECONVERGENT B0 ;  /* 0x0000000000007941 */ /* 0x000fea0003800200 */
.L_x_28:
[----:B------:R-:W0:Y:S01]  /*1060*/  LDCU.64 UR8, c[0x0][0x380] ;  /* 0x00007000ff0877ac */ /* 0x000e220008000a00 */
[----:B------:R-:W-:Y:S01]  /*1070*/  BSSY.RECONVERGENT B0, `(.L_x_30) ;  /* 0x0000009000007945 */ /* 0x000fe20003800200 */
[----:B------:R-:W-:Y:S02]  /*1080*/  FSEL R16, R4, RZ, P1 ;  /* 0x000000ff04107208 */ /* 0x000fe40000800000 */
[----:B------:R-:W-:Y:S02]  /*1090*/  FSEL R17, R5, 2, P1 ;  /* 0x4000000005117808 */ /* 0x000fe40000800000 */
[----:B------:R-:W-:Y:S01]  /*10a0*/  MOV R0, 0x1100 ;  /* 0x0000110000007802 */ /* 0x000fe20000000f00 */
[----:B0-----:R-:W-:-:S08]  /*10b0*/  DADD R20, R20, UR8 ;  /* 0x0000000814147e29 */ /* 0x001fd00008000000 */
[----:B------:R-:W-:-:S10]  /*10c0*/  DADD R6, -RZ, |R20| ;  /* 0x00000000ff067229 */ /* 0x000fd40000000514 */
[----:B------:R-:W-:Y:S02]  /*10d0*/  IMAD.MOV.U32 R4, RZ, RZ, R6 ;  /* 0x000000ffff047224 */ /* 0x000fe400078e0006 */
[----:B------:R-:W-:-:S07]  /*10e0*/  IMAD.MOV.U32 R3, RZ, RZ, R7 ;  /* 0x000000ffff037224 */ /* 0x000fce00078e0007 */
[----:B------:R-:W-:Y:S05]  /*10f0*/  CALL.REL.NOINC `($_Z10calc_chunkdPdi$__internal_accurate_pow) ;  /* 0x0000000800747944 */ /* 0x000fea0003c00000 */
[----:B------:R-:W-:Y:S05]  /*1100*/  BSYNC.RECONVERGENT B0 ;  /* 0x0000000000007941 */ /* 0x000fea0003800200 */
.L_x_30:
        /* <DEDUP_REMOVED lines=15> */
.L_x_33:
[----:B------:R-:W-:-:S11]  /*1200*/  DADD R4, R20, 2 ;  /* 0x4000000014047429 */ /* 0x000fd60000000000 */
.L_x_32:
[----:B------:R-:W-:Y:S05]  /*1210*/  BSYNC.RECONVERGENT B0 ;  /* 0x0000000000007941 */ /* 0x000fea0003800200 */
.L_x_31:
        /* <DEDUP_REMOVED lines=20> */
.L_x_35:
[----:B------:R-:W-:Y:S05]  /*1360*/  BSYNC.RECONVERGENT B0 ;  /* 0x0000000000007941 */ /* 0x000fea0003800200 */
.L_x_34:
[----:B------:R-:W-:Y:S01]  /*1370*/  FSEL R4, R4, RZ, P1 ;  /* 0x000000ff04047208 */ /* 0x000fe20000800000 */
[----:B------:R-:W0:Y:S01]  /*1380*/  LDCU.64 UR4, c[0x0][0x380] ;  /* 0x00007000ff0477ac */ /* 0x000e220008000a00 */
[----:B------:R-:W-:-:S06]  /*1390*/  FSEL R5, R5, 2, P1 ;  /* 0x4000000005057808 */ /* 0x000fcc0000800000 */
[----:B------:R-:W-:-:S08]  /*13a0*/  DADD R16, R16, R4 ;  /* 0x0000000010107229 */ /* 0x000fd00000000004 */
[----:B------:R-:W-:-:S08]  /*13b0*/  DMUL R16, R16, 0.5 ;  /* 0x3fe0000010107828 */ /* 0x000fd00000000000 */
[----:B0-----:R-:W-:-:S11]  /*13c0*/  DFMA R22, R16, UR4, R22 ;  /* 0x0000000410167c2b */ /* 0x001fd60008000016 */
.L_x_0:
[----:B------:R-:W0:Y:S01]  /*13d0*/  S2UR UR5, SR_CgaCtaId ;  /* 0x00000000000579c3 */ /* 0x000e220000008800 */
[----:B------:R-:W-:Y:S01]  /*13e0*/  BSSY.RECONVERGENT B0, `(.L_x_36) ;  /* 0x0000009000007945 */ /* 0x000fe20003800200 */
[----:B------:R-:W-:Y:S01]  /*13f0*/  ISETP.NE.AND P1, PT, R2, RZ, PT ;  /* 0x000000ff0200720c */ /* 0x000fe20003f25270 */
[----:B------:R-:W-:Y:S02]  /*1400*/  UMOV UR4, 0x400 ;  /* 0x0000040000047882 */ /* 0x000fe40000000000 */
[----:B0-----:R-:W-:-:S12]  /*1410*/  ULEA UR4, UR5, UR4, 0x18 ;  /* 0x0000000405047291 */ /* 0x001fd8000f8ec0ff */
.L_x_37:
[----:B------:R-:W0:Y:S01]  /*1420*/  LDS.64 R4, [UR4] ;  /* 0x00000004ff047984 */ /* 0x000e220008000a00 */
[----:B------:R-:W-:Y:S01]  /*1430*/  IMAD.U32 R3, RZ, RZ, UR4 ;  /* 0x00000004ff037e24 */ /* 0x000fe2000f8e00ff */
[----:B0-----:R-:W-:-:S07]  /*1440*/  DADD R6, R22, R4 ;  /* 0x0000000016067229 */ /* 0x001fce0000000004 */
[----:B------:R-:W0:Y:S02]  /*1450*/  ATOMS.CAST.SPIN.64 P0, [R3], R4, R6 ;  /* 0x000000040300758d */ /* 0x000e240001800406 */
[----:B0-----:R-:W-:Y:S05]  /*1460*/  @!P0 BRA `(.L_x_37) ;  /* 0xfffffffc00ec8947 */ /* 0x001fea000383ffff */
[----:B------:R-:W-:Y:S05]  /*1470*/  BSYNC.RECONVERGENT B0 ;  /* 0x0000000000007941 */ /* 0x000fea0003800200 */
.L_x_36:
[----:B------:R-:W-:Y:S06]  /*1480*/  BAR.SYNC.DEFER_BLOCKING 0x0 ;  /* 0x0000000000007b1d */ /* 0x000fec0000010000 */
[----:B------:R-:W-:Y:S05]  /*1490*/  @P1 EXIT ;  /* 0x000000000000194d */ /* 0x000fea0003800000 */
[----:B------:R-:W0:Y:S01]  /*14a0*/  LDS.64 R2, [UR4] ;  /* 0x00000004ff027984 */ /* 0x000e220008000a00 */
[----:B------:R-:W0:Y:S01]  /*14b0*/  LDC.64 R4, c[0x0][0x388] ;  /* 0x0000e200ff047b82 */ /* 0x000e220000000a00 */
[----:B------:R-:W0:Y:S02]  /*14c0*/  LDCU.64 UR6, c[0x0][0x358] ;  /* 0x00006b00ff0677ac */ /* 0x000e240008000a00 */
[----:B0-----:R-:W-:Y:S01]  /*14d0*/  REDG.E.ADD.F64.RN.STRONG.GPU desc[UR6][R4.64], R2 ;  /* 0x00000002040079a6 */ /* 0x001fe2000c12ff06 */
[----:B------:R-:W-:Y:S05]  /*14e0*/  EXIT ;  /* 0x000000000000794d */ /* 0x000fea0003800000 */
        .weak           $__internal_0_$__cuda_sm20_div_rn_f64_full
        .type           $__internal_0_$__cuda_sm20_div_rn_f64_full,@function
        .size           $__internal_0_$__cuda_sm20_div_rn_f64_full,($_Z10calc_chunkdPdi$__internal_accurate_pow - $__internal_0_$__cuda_sm20_div_rn_f64_full)
$__internal_0_$__cuda_sm20_div_rn_f64_full:
[C---:B------:R-:W-:Y:S01]  /*14f0*/  FSETP.GEU.AND P0, PT, |R13|.reuse, 1.469367938527859385e-39, PT ;  /* 0x001000000d00780b */ /* 0x040fe20003f0e200 */
[----:B------:R-:W-:Y:S01]  /*1500*/  IMAD.MOV.U32 R4, RZ, RZ, 0x1 ;  /* 0x00000001ff047424 */ /* 0x000fe200078e00ff */
[C---:B------:R-:W-:Y:S01]  /*1510*/  LOP3.LUT R14, R13.reuse, 0x800fffff, RZ, 0xc0, !PT ;  /* 0x800fffff0d0e7812 */ /* 0x040fe200078ec0ff */
[----:B------:R-:W-:Y:S01]  /*1520*/  IMAD.U32 R11, RZ, RZ, UR6 ;  /* 0x00000006ff0b7e24 */ /* 0x000fe2000f8e00ff */
[----:B------:R-:W-:Y:S01]  /*1530*/  LOP3.LUT R24, R13, 0x7ff00000, RZ, 0xc0, !PT ;  /* 0x7ff000000d187812 */ /* 0x000fe200078ec0ff */
[----:B------:R-:W-:Y:S01]  /*1540*/  IMAD.U32 R10, RZ, RZ, UR4 ;  /* 0x00000004ff0a7e24 */ /* 0x000fe2000f8e00ff */
[----:B------:R-:W-:Y:S01]  /*1550*/  LOP3.LUT R15, R14, 0x3ff00000, RZ, 0xfc, !PT ;  /* 0x3ff000000e0f7812 */ /* 0x000fe200078efcff */
[----:B------:R-:W-:Y:S01]  /*1560*/  IMAD.MOV.U32 R14, RZ, RZ, R12 ;  /* 0x000000ffff0e7224 */ /* 0x000fe200078e000c */
[----:B------:R-:W-:Y:S01]  /*1570*/  LOP3.LUT R3, R11, 0x7ff00000, RZ, 0xc0, !PT ;  /* 0x7ff000000b037812 */ /* 0x000fe200078ec0ff */
[----:B------:R-:W-:-:S03]  /*1580*/  IMAD.MOV.U32 R8, RZ, RZ, R10 ;  /* 0x000000ffff087224 */ /* 0x000fc600078e000a */
[----:B------:R-:W-:Y:S01]  /*1590*/  ISETP.GE.U32.AND P3, PT, R3, R24, PT ;  /* 0x000000180300720c */ /* 0x000fe20003f66070 */
[----:B------:R-:W-:-:S06]  /*15a0*/  @!P0 DMUL R14, R12, 8.98846567431157953865e+307 ;  /* 0x7fe000000c0e8828 */ /* 0x000fcc0000000000 */
[----:B------:R-:W0:Y:S02]  /*15b0*/  MUFU.RCP64H R5, R15 ;  /* 0x0000000f00057308 */ /* 0x000e240000001800 */
[----:B0-----:R-:W-:-:S08]  /*15c0*/  DFMA R6, R4, -R14, 1 ;  /* 0x3ff000000406742b */ /* 0x001fd0000000080e */
[----:B------:R-:W-:-:S08]  /*15d0*/  DFMA R6, R6, R6, R6 ;  /* 0x000000060606722b */ /* 0x000fd00000000006 */
[----:B------:R-:W-:Y:S01]  /*15e0*/  DFMA R6, R4, R6, R4 ;  /* 0x000000060406722b */ /* 0x000fe20000000004 */
[----:B------:R-:W-:Y:S02]  /*15f0*/  IMAD.MOV.U32 R4, RZ, RZ, 0x1ca00000 ;  /* 0x1ca00000ff047424 */ /* 0x000fe400078e00ff */
[----:B------:R-:W-:-:S03]  /*1600*/  IMAD.MOV.U32 R5, RZ, RZ, R3 ;  /* 0x000000ffff057224 */ /* 0x000fc600078e0003 */
[----:B------:R-:W-:Y:S02]  /*1610*/  SEL R9, R4, 0x63400000, !P3 ;  /* 0x6340000004097807 */ /* 0x000fe40005800000 */
[----:B------:R-:W-:Y:S01]  /*1620*/  DFMA R26, R6, -R14, 1 ;  /* 0x3ff00000061a742b */ /* 0x000fe2000000080e */
[----:B------:R-:W-:Y:S02]  /*1630*/  FSETP.GEU.AND P3, PT, |R11|, 1.469367938527859385e-39, PT ;  /* 0x001000000b00780b */ /* 0x000fe40003f6e200 */
[----:B------:R-:W-:-:S05]  /*1640*/  LOP3.LUT R9, R9, 0x800fffff, R11, 0xf8, !PT ;  /* 0x800fffff09097812 */ /* 0x000fca00078ef80b */
[----:B------:R-:W-:-:S06]  /*1650*/  DFMA R26, R6, R26, R6 ;  /* 0x0000001a061a722b */ /* 0x000fcc0000000006 */
[----:B------:R-:W-:Y:S05]  /*1660*/  @P3 BRA `(.L_x_38) ;  /* 0x0000000000203947 */ /* 0x000fea0003800000 */
[----:B------:R-:W-:-:S04]  /*1670*/  LOP3.LUT R6, R13, 0x7ff00000, RZ, 0xc0, !PT ;  /* 0x7ff000000d067812 */ /* 0x000fc800078ec0ff */
[----:B------:R-:W-:Y:S01]  /*1680*/  ISETP.GE.U32.AND P3, PT, R3, R6, PT ;  /* 0x000000060300720c */ /* 0x000fe20003f66070 */
[----:B------:R-:W-:-:S03]  /*1690*/  IMAD.MOV.U32 R6, RZ, RZ, RZ ;  /* 0x000000ffff067224 */ /* 0x000fc600078e00ff */
[----:B------:R-:W-:-:S04]  /*16a0*/  SEL R5, R4, 0x63400000, !P3 ;  /* 0x6340000004057807 */ /* 0x000fc80005800000 */
[----:B------:R-:W-:-:S04]  /*16b0*/  LOP3.LUT R5, R5, 0x80000000, R11, 0xf8, !PT ;  /* 0x8000000005057812 */ /* 0x000fc800078ef80b */
[----:B------:R-:W-:-:S06]  /*16c0*/  LOP3.LUT R7, R5, 0x100000, RZ, 0xfc, !PT ;  /* 0x0010000005077812 */ /* 0x000fcc00078efcff */
[----:B------:R-:W-:-:S10]  /*16d0*/  DFMA R8, R8, 2, -R6 ;  /* 0x400000000808782b */ /* 0x000fd40000000806 */
[----:B------:R-:W-:-:S07]  /*16e0*/  LOP3.LUT R5, R9, 0x7ff00000, RZ, 0xc0, !PT ;  /* 0x7ff0000009057812 */ /* 0x000fce00078ec0ff */
.L_x_38:
[----:B------:R-:W-:Y:S01]  /*16f0*/  VIADD R25, R5, 0xffffffff ;  /* 0xffffffff05197836 */ /* 0x000fe20000000000 */
[----:B------:R-:W-:Y:S01]  /*1700*/  @!P0 LOP3.LUT R24, R15, 0x7ff00000, RZ, 0xc0, !PT ;  /* 0x7ff000000f188812 */ /* 0x000fe200078ec0ff */
[----:B------:R-:W-:Y:S01]  /*1710*/  DMUL R28, R26, R8 ;  /* 0x000000081a1c7228 */ /* 0x000fe20000000000 */
[----:B------:R-:W-:Y:S02]  /*1720*/  BSSY.RECONVERGENT B1, `(.L_x_39) ;  /* 0x0000037000017945 */ /* 0x000fe40003800200 */
[----:B------:R-:W-:Y:S01]  /*1730*/  ISETP.GT.U32.AND P0, PT, R25, 0x7feffffe, PT ;  /* 0x7feffffe1900780c */ /* 0x000fe20003f04070 */
[----:B------:R-:W-:-:S04]  /*1740*/  VIADD R25, R24, 0xffffffff ;  /* 0xffffffff18197836 */ /* 0x000fc80000000000 */
[----:B------:R-:W-:Y:S01]  /*1750*/  DFMA R6, R28, -R14, R8 ;  /* 0x8000000e1c06722b */ /* 0x000fe20000000008 */
[----:B------:R-:W-:-:S07]  /*1760*/  ISETP.GT.U32.OR P0, PT, R25, 0x7feffffe, P0 ;  /* 0x7feffffe1900780c */ /* 0x000fce0000704470 */
[----:B------:R-:W-:-:S06]  /*1770*/  DFMA R6, R26, R6, R28 ;  /* 0x000000061a06722b */ /* 0x000fcc000000001c */
[----:B------:R-:W-:Y:S05]  /*1780*/  @P0 BRA `(.L_x_40) ;  /* 0x00000000006c0947 */ /* 0x000fea0003800000 */
[----:B------:R-:W-:-:S04]  /*1790*/  LOP3.LUT R10, R13, 0x7ff00000, RZ, 0xc0, !PT ;  /* 0x7ff000000d0a7812 */ /* 0x000fc800078ec0ff */
[CC--:B------:R-:W-:Y:S02]  /*17a0*/  VIADDMNMX R5, R3.reuse, -R10.reuse, 0xb9600000, !PT ;  /* 0xb960000003057446 */ /* 0x0c0fe4000780090a */
[----:B------:R-:W-:Y:S02]  /*17b0*/  ISETP.GE.U32.AND P0, PT, R3, R10, PT ;  /* 0x0000000a0300720c */ /* 0x000fe40003f06070 */
[----:B------:R-:W-:Y:S02]  /*17c0*/  VIMNMX R3, PT, PT, R5, 0x46a00000, PT ;  /* 0x46a0000005037848 */ /* 0x000fe40003fe0100 */
[----:B------:R-:W-:-:S05]  /*17d0*/  SEL R4, R4, 0x63400000, !P0 ;  /* 0x6340000004047807 */ /* 0x000fca0004000000 */
[----:B------:R-:W-:Y:S02]  /*17e0*/  IMAD.IADD R3, R3, 0x1, -R4 ;  /* 0x0000000103037824 */ /* 0x000fe400078e0a04 */
[----:B------:R-:W-:Y:S02]  /*17f0*/  IMAD.MOV.U32 R4, RZ, RZ, RZ ;  /* 0x000000ffff047224 */ /* 0x000fe400078e00ff */
[----:B------:R-:W-:-:S06]  /*1800*/  VIADD R5, R3, 0x7fe00000 ;  /* 0x7fe0000003057836 */ /* 0x000fcc0000000000 */
[----:B------:R-:W-:-:S10]  /*1810*/  DMUL R26, R6, R4 ;  /* 0x00000004061a7228 */ /* 0x000fd40000000000 */
[----:B------:R-:W-:-:S13]  /*1820*/  FSETP.GTU.AND P0, PT, |R27|, 1.469367938527859385e-39, PT ;  /* 0x001000001b00780b */ /* 0x000fda0003f0c200 */
[----:B------:R-:W-:Y:S05]  /*1830*/  @P0 BRA `(.L_x_41) ;  /* 0x0000000000940947 */ /* 0x000fea0003800000 */
[----:B------:R-:W-:-:S06]  /*1840*/  DFMA R8, R6, -R14, R8 ;  /* 0x8000000e0608722b */ /* 0x000fcc0000000008 */
[----:B------:R-:W-:-:S04]  /*1850*/  IMAD.MOV.U32 R8, RZ, RZ, RZ ;  /* 0x000000ffff087224 */ /* 0x000fc800078e00ff */
[C---:B------:R-:W-:Y:S02]  /*1860*/  FSETP.NEU.AND P0, PT, R9.reuse, RZ, PT ;  /* 0x000000ff0900720b */ /* 0x040fe40003f0d000 */
[----:B------:R-:W-:-:S04]  /*1870*/  LOP3.LUT R13, R9, 0x80000000, R13, 0x48, !PT ;  /* 0x80000000090d7812 */ /* 0x000fc800078e480d */
[----:B------:R-:W-:-:S07]  /*1880*/  LOP3.LUT R9, R13, R5, RZ, 0xfc, !PT ;  /* 0x000000050d097212 */ /* 0x000fce00078efcff */
[----:B------:R-:W-:Y:S05]  /*1890*/  @!P0 BRA `(.L_x_41) ;  /* 0x00000000007c8947 */ /* 0x000fea0003800000 */
[----:B------:R-:W-:Y:S01]  /*18a0*/  IMAD.MOV R5, RZ, RZ, -R3 ;  /* 0x000000ffff057224 */ /* 0x000fe200078e0a03 */
[----:B------:R-:W-:Y:S01]  /*18b0*/  IADD3 R3, PT, PT, -R3, -0x43300000, RZ ;  /* 0xbcd0000003037810 */ /* 0x000fe20007ffe1ff */
[----:B------:R-:W-:-:S06]  /*18c0*/  IMAD.MOV.U32 R4, RZ, RZ, RZ ;  /* 0x000000ffff047224 */ /* 0x000fcc00078e00ff */
[----:B------:R-:W-:Y:S02]  /*18d0*/  DFMA R4, R26, -R4, R6 ;  /* 0x800000041a04722b */ /* 0x000fe40000000006 */
[----:B------:R-:W-:-:S08]  /*18e0*/  DMUL.RP R6, R6, R8 ;  /* 0x0000000806067228 */ /* 0x000fd00000008000 */
[----:B------:R-:W-:Y:S02]  /*18f0*/  FSETP.NEU.AND P0, PT, |R5|, R3, PT ;  /* 0x000000030500720b */ /* 0x000fe40003f0d200 */
[----:B------:R-:W-:Y:S02]  /*1900*/  LOP3.LUT R13, R7, R13, RZ, 0x3c, !PT ;  /* 0x0000000d070d7212 */ /* 0x000fe400078e3cff */
[----:B------:R-:W-:Y:S02]  /*1910*/  FSEL R26, R6, R26, !P0 ;  /* 0x0000001a061a7208 */ /* 0x000fe40004000000 */
[----:B------:R-:W-:Y:S01]  /*1920*/  FSEL R27, R13, R27, !P0 ;  /* 0x0000001b0d1b7208 */ /* 0x000fe20004000000 */
[----:B------:R-:W-:Y:S06]  /*1930*/  BRA `(.L_x_41) ;  /* 0x0000000000547947 */ /* 0x000fec0003800000 */
.L_x_40:
[----:B------:R-:W-:-:S14]  /*1940*/  DSETP.NAN.AND P0, PT, R10, R10, PT ;  /* 0x0000000a0a00722a */ /* 0x000fdc0003f08000 */
[----:B------:R-:W-:Y:S05]  /*1950*/  @P0 BRA `(.L_x_42) ;  /* 0x0000000000440947 */ /* 0x000fea0003800000 */
[----:B------:R-:W-:-:S14]  /*1960*/  DSETP.NAN.AND P0, PT, R12, R12, PT ;  /* 0x0000000c0c00722a */ /* 0x000fdc0003f08000 */
[----:B------:R-:W-:Y:S05]  /*1970*/  @P0 BRA `(.L_x_43) ;  /* 0x0000000000300947 */ /* 0x000fea0003800000 */
[----:B------:R-:W-:Y:S01]  /*1980*/  ISETP.NE.AND P0, PT, R5, R24, PT ;  /* 0x000000180500720c */ /* 0x000fe20003f05270 */
[----:B------:R-:W-:Y:S02]  /*1990*/  IMAD.MOV.U32 R26, RZ, RZ, 0x0 ;  /* 0x00000000ff1a7424 */ /* 0x000fe400078e00ff */
[----:B------:R-:W-:-:S10]  /*19a0*/  IMAD.MOV.U32 R27, RZ, RZ, -0x80000 ;  /* 0xfff80000ff1b7424 */ /* 0x000fd400078e00ff */
[----:B------:R-:W-:Y:S05]  /*19b0*/  @!P0 BRA `(.L_x_41) ;  /* 0x0000000000348947 */ /* 0x000fea0003800000 */
[----:B------:R-:W-:Y:S02]  /*19c0*/  ISETP.NE.AND P0, PT, R5, 0x7ff00000, PT ;  /* 0x7ff000000500780c */ /* 0x000fe40003f05270 */
[----:B------:R-:W-:Y:S02]  /*19d0*/  LOP3.LUT R27, R11, 0x80000000, R13, 0x48, !PT ;  /* 0x800000000b1b7812 */ /* 0x000fe400078e480d */
[----:B------:R-:W-:-:S13]  /*19e0*/  ISETP.EQ.OR P0, PT, R24, RZ, !P0 ;  /* 0x000000ff1800720c */ /* 0x000fda0004702670 */
[----:B------:R-:W-:Y:S01]  /*19f0*/  @P0 LOP3.LUT R3, R27, 0x7ff00000, RZ, 0xfc, !PT ;  /* 0x7ff000001b030812 */ /* 0x000fe200078efcff */
[----:B------:R-:W-:Y:S02]  /*1a00*/  @!P0 IMAD.MOV.U32 R26, RZ, RZ, RZ ;  /* 0x000000ffff1a8224 */ /* 0x000fe400078e00ff */
[----:B------:R-:W-:Y:S02]  /*1a10*/  @P0 IMAD.MOV.U32 R26, RZ, RZ, RZ ;  /* 0x000000ffff1a0224 */ /* 0x000fe400078e00ff */
[----:B------:R-:W-:Y:S01]  /*1a20*/  @P0 IMAD.MOV.U32 R27, RZ, RZ, R3 ;  /* 0x000000ffff1b0224 */ /* 0x000fe200078e0003 */
[----:B------:R-:W-:Y:S06]  /*1a30*/  BRA `(.L_x_41) ;  /* 0x0000000000147947 */ /* 0x000fec0003800000 */
.L_x_43:
[----:B------:R-:W-:Y:S01]  /*1a40*/  LOP3.LUT R27, R13, 0x80000, RZ, 0xfc, !PT ;  /* 0x000800000d1b7812 */ /* 0x000fe200078efcff */
[----:B------:R-:W-:Y:S01]  /*1a50*/  IMAD.MOV.U32 R26, RZ, RZ, R12 ;  /* 0x000000ffff1a7224 */ /* 0x000fe200078e000c */
[----:B------:R-:W-:Y:S06]  /*1a60*/  BRA `(.L_x_41) ;  /* 0x0000000000087947 */ /* 0x000fec0003800000 */
.L_x_42:
[----:B------:R-:W-:Y:S01]  /*1a70*/  LOP3.LUT R27, R11, 0x80000, RZ, 0xfc, !PT ;  /* 0x000800000b1b7812 */ /* 0x000fe200078efcff */
[----:B------:R-:W-:-:S07]  /*1a80*/  IMAD.MOV.U32 R26, RZ, RZ, R10 ;  /* 0x000000ffff1a7224 */ /* 0x000fce00078e000a */
.L_x_41:
[----:B------:R-:W-:Y:S05]  /*1a90*/  BSYNC.RECONVERGENT B1 ;  /* 0x0000000000017941 */ /* 0x000fea0003800200 */
.L_x_39:
[----:B------:R-:W-:Y:S02]  /*1aa0*/  IMAD.MOV.U32 R4, RZ, RZ, R0 ;  /* 0x000000ffff047224 */ /* 0x000fe400078e0000 */
[----:B------:R-:W-:-:S04]  /*1ab0*/  IMAD.MOV.U32 R5, RZ, RZ, 0x0 ;  /* 0x00000000ff057424 */ /* 0x000fc800078e00ff */
[----:B------:R-:W-:Y:S05]  /*1ac0*/  RET.REL.NODEC R4 `(_Z10calc_chunkdPdi) ;  /* 0xffffffe4044c7950 */ /* 0x000fea0003c3ffff */
        .type           $_Z10calc_chunkdPdi$__internal_accurate_pow,@function
        .size           $_Z10calc_chunkdPdi$__internal_accurate_pow,(.L_x_47 - $_Z10calc_chunkdPdi$__internal_accurate_pow)
$_Z10calc_chunkdPdi$__internal_accurate_pow:
[----:B------:R-:W-:Y:S01]  /*1ad0*/  ISETP.GT.U32.AND P0, PT, R3, 0xfffff, PT ;  /* 0x000fffff0300780c */ /* 0x000fe20003f04070 */
[--C-:B------:R-:W-:Y:S01]  /*1ae0*/  IMAD.MOV.U32 R5, RZ, RZ, R3.reuse ;  /* 0x000000ffff057224 */ /* 0x100fe200078e0003 */
[----:B------:R-:W-:Y:S01]  /*1af0*/  UMOV UR8, 0x7d2cafe2 ;  /* 0x7d2cafe200087882 */ /* 0x000fe20000000000 */
[----:B------:R-:W-:Y:S01]  /*1b00*/  IMAD.MOV.U32 R8, RZ, RZ, RZ ;  /* 0x000000ffff087224 */ /* 0x000fe200078e00ff */
[----:B------:R-:W-:Y:S01]  /*1b10*/  UMOV UR9, 0x3eb0f5ff ;  /* 0x3eb0f5ff00097882 */ /* 0x000fe20000000000 */
[----:B------:R-:W-:Y:S01]  /*1b20*/  SHF.R.U32.HI R3, RZ, 0x14, R3 ;  /* 0x00000014ff037819 */ /* 0x000fe20000011603 */
[----:B------:R-:W-:Y:S01]  /*1b30*/  UMOV UR10, 0x3b39803f ;  /* 0x3b39803f000a7882 */ /* 0x000fe20000000000 */
[----:B------:R-:W-:-:S06]  /*1b40*/  UMOV UR11, 0x3c7abc9e ;  /* 0x3c7abc9e000b7882 */ /* 0x000fcc0000000000 */
[----:B------:R-:W-:-:S10]  /*1b50*/  @!P0 DMUL R12, R4, 1.80143985094819840000e+16 ;  /* 0x43500000040c8828 */ /* 0x000fd40000000000 */
[----:B------:R-:W-:Y:S01]  /*1b60*/  @!P0 IMAD.MOV.U32 R5, RZ, RZ, R13 ;  /* 0x000000ffff058224 */ /* 0x000fe200078e000d */
[----:B------:R-:W-:Y:S01]  /*1b70*/  @!P0 LEA.HI R3, R13, 0xffffffca, RZ, 0xc ;  /* 0xffffffca0d038811 */ /* 0x000fe200078f60ff */
[----:B------:R-:W-:-:S03]  /*1b80*/  @!P0 IMAD.MOV.U32 R4, RZ, RZ, R12 ;  /* 0x000000ffff048224 */ /* 0x000fc600078e000c */
[----:B------:R-:W-:-:S04]  /*1b90*/  LOP3.LUT R5, R5, 0x800fffff, RZ, 0xc0, !PT ;  /* 0x800fffff05057812 */ /* 0x000fc800078ec0ff */
[----:B------:R-:W-:-:S04]  /*1ba0*/  LOP3.LUT R5, R5, 0x3ff00000, RZ, 0xfc, !PT ;  /* 0x3ff0000005057812 */ /* 0x000fc800078efcff */
[----:B------:R-:W-:-:S13]  /*1bb0*/  ISETP.GE.U32.AND P1, PT, R5, 0x3ff6a09f, PT ;  /* 0x3ff6a09f0500780c */ /* 0x000fda0003f26070 */
[----:B------:R-:W-:-:S04]  /*1bc0*/  @P1 VIADD R7, R5, 0xfff00000 ;  /* 0xfff0000005071836 */ /* 0x000fc80000000000 */
[----:B------:R-:W-:-:S06]  /*1bd0*/  @P1 IMAD.MOV.U32 R5, RZ, RZ, R7 ;  /* 0x000000ffff051224 */ /* 0x000fcc00078e0007 */
[C---:B------:R-:W-:Y:S02]  /*1be0*/  DADD R10, R4.reuse, 1 ;  /* 0x3ff00000040a7429 */ /* 0x040fe40000000000 */
[----:B------:R-:W-:-:S04]  /*1bf0*/  DADD R4, R4, -1 ;  /* 0xbff0000004047429 */ /* 0x000fc80000000000 */
[----:B------:R-:W0:Y:S02]  /*1c00*/  MUFU.RCP64H R9, R11 ;  /* 0x0000000b00097308 */ /* 0x000e240000001800 */
[----:B0-----:R-:W-:-:S08]  /*1c10*/  DFMA R6, -R10, R8, 1 ;  /* 0x3ff000000a06742b */ /* 0x001fd00000000108 */
[----:B------:R-:W-:-:S08]  /*1c20*/  DFMA R6, R6, R6, R6 ;  /* 0x000000060606722b */ /* 0x000fd00000000006 */
[----:B------:R-:W-:Y:S01]  /*1c30*/  DFMA R6, R8, R6, R8 ;  /* 0x000000060806722b */ /* 0x000fe20000000008 */
[----:B------:R-:W-:Y:S02]  /*1c40*/  IMAD.MOV.U32 R8, RZ, RZ, 0x41ad3b5a ;  /* 0x41ad3b5aff087424 */ /* 0x000fe400078e00ff */
[----:B------:R-:W-:-:S05]  /*1c50*/  IMAD.MOV.U32 R9, RZ, RZ, 0x3ed0f5d2 ;  /* 0x3ed0f5d2ff097424 */ /* 0x000fca00078e00ff */
[----:B------:R-:W-:-:S08]  /*1c60*/  DMUL R26, R4, R6 ;  /* 0x00000006041a7228 */ /* 0x000fd00000000000 */
[----:B------:R-:W-:-:S08]  /*1c70*/  DFMA R26, R4, R6, R26 ;  /* 0x00000006041a722b */ /* 0x000fd0000000001a */
[----:B------:R-:W-:Y:S02]  /*1c80*/  DMUL R14, R26, R26 ;  /* 0x0000001a1a0e7228 */ /* 0x000fe40000000000 */
[----:B------:R-:W-:-:S06]  /*1c90*/  DADD R24, R4, -R26 ;  /* 0x0000000004187229 */ /* 0x000fcc000000081a */
[----:B------:R-:W-:Y:S01]  /*1ca0*/  DFMA R8, R14, UR8, R8 ;  /* 0x000000080e087c2b */ /* 0x000fe20008000008 */
[----:B------:R-:W-:Y:S01]  /*1cb0*/  UMOV UR8, 0x75488a3f ;  /* 0x75488a3f00087882 */ /* 0x000fe20000000000 */
[----:B------:R-:W-:Y:S01]  /*1cc0*/  UMOV UR9, 0x3ef3b20a ;  /* 0x3ef3b20a00097882 */ /* 0x000fe20000000000 */
[----:B------:R-:W-:-:S05]  /*1cd0*/  DADD R24, R24, R24 ;  /* 0x0000000018187229 */ /* 0x000fca0000000018 */
[----:B------:R-:W-:Y:S01]  /*1ce0*/  DFMA R10, R14, R8, UR8 ;  /* 0x000000080e0a7e2b */ /* 0x000fe20008000008 */
[----:B------:R-:W-:Y:S01]  /*1cf0*/  UMOV UR8, 0xe4faecd5 ;  /* 0xe4faecd500087882 */ /* 0x000fe20000000000 */
[----:B------:R-:W-:Y:S01]  /*1d00*/  UMOV UR9, 0x3f1745cd ;  /* 0x3f1745cd00097882 */ /* 0x000fe20000000000 */
[----:B------:R-:W-:-:S05]  /*1d10*/  DFMA R24, R4, -R26, R24 ;  /* 0x8000001a0418722b */ /* 0x000fca0000000018 */
[----:B------:R-:W-:Y:S01]  /*1d20*/  DFMA R10, R14, R10, UR8 ;  /* 0x000000080e0a7e2b */ /* 0x000fe2000800000a */
[----:B------:R-:W-:Y:S01]  /*1d30*/  UMOV UR8, 0x258a578b ;  /* 0x258a578b00087882 */ /* 0x000fe20000000000 */
[----:B------:R-:W-:Y:S01]  /*1d40*/  UMOV UR9, 0x3f3c71c7 ;  /* 0x3f3c71c700097882 */ /* 0x000fe20000000000 */
[----:B------:R-:W-:Y:S02]  /*1d50*/  DMUL R24, R6, R24 ;  /* 0x0000001806187228 */ /* 0x000fe40000000000 */
[----:B------:R-:W-:-:S03]  /*1d60*/  DMUL R6, R26, R26 ;  /* 0x0000001a1a067228 */ /* 0x000fc60000000000 */
[----:B------:R-:W-:Y:S01]  /*1d70*/  DFMA R10, R14, R10, UR8 ;  /* 0x000000080e0a7e2b */ /* 0x000fe2000800000a */
[----:B------:R-:W-:Y:S01]  /*1d80*/  UMOV UR8, 0x9242b910 ;  /* 0x9242b91000087882 */ /* 0x000fe20000000000 */
[----:B------:R-:W-:-:S03]  /*1d90*/  UMOV UR9, 0x3f624924 ;  /* 0x3f62492400097882 */ /* 0x000fc60000000000 */
[----:B------:R-:W-:Y:S02]  /*1da0*/  VIADD R13, R25, 0x100000 ;  /* 0x00100000190d7836 */ /* 0x000fe40000000000 */
[----:B------:R-:W-:Y:S01]  /*1db0*/  IMAD.MOV.U32 R12, RZ, RZ, R24 ;  /* 0x000000ffff0c7224 */ /* 0x000fe200078e0018 */
[----:B------:R-:W-:Y:S01]  /*1dc0*/  DFMA R10, R14, R10, UR8 ;  /* 0x000000080e0a7e2b */ /* 0x000fe2000800000a */
[----:B------:R-:W-:Y:S01]  /*1dd0*/  UMOV UR8, 0x99999dfb ;  /* 0x99999dfb00087882 */ /* 0x000fe20000000000 */
[----:B------:R-:W-:-:S06]  /*1de0*/  UMOV UR9, 0x3f899999 ;  /* 0x3f89999900097882 */ /* 0x000fcc0000000000 */
[----:B------:R-:W-:Y:S01]  /*1df0*/  DFMA R10, R14, R10, UR8 ;  /* 0x000000080e0a7e2b */ /* 0x000fe2000800000a */
[----:B------:R-:W-:Y:S01]  /*1e00*/  UMOV UR8, 0x55555555 ;  /* 0x5555555500087882 */ /* 0x000fe20000000000 */
[----:B------:R-:W-:-:S06]  /*1e10*/  UMOV UR9, 0x3fb55555 ;  /* 0x3fb5555500097882 */ /* 0x000fcc0000000000 */
[----:B------:R-:W-:-:S08]  /*1e20*/  DFMA R4, R14, R10, UR8 ;  /* 0x000000080e047e2b */ /* 0x000fd0000800000a */
[----:B------:R-:W-:Y:S01]  /*1e30*/  DADD R8, -R4, UR8 ;  /* 0x0000000804087e29 */ /* 0x000fe20008000100 */
[----:B------:R-:W-:Y:S01]  /*1e40*/  UMOV UR8, 0xb9e7b0 ;  /* 0x00b9e7b000087882 */ /* 0x000fe20000000000 */
[----:B------:R-:W-:-:S06]  /*1e50*/  UMOV UR9, 0x3c46a4cb ;  /* 0x3c46a4cb00097882 */ /* 0x000fcc0000000000 */
[----:B------:R-:W-:Y:S02]  /*1e60*/  DFMA R8, R14, R10, R8 ;  /* 0x0000000a0e08722b */ /* 0x000fe40000000008 */
[C---:B------:R-:W-:Y:S02]  /*1e70*/  DFMA R10, R26.reuse, R26, -R6 ;  /* 0x0000001a1a0a722b */ /* 0x040fe40000000806 */
[----:B------:R-:W-:-:S06]  /*1e80*/  DMUL R14, R26, R6 ;  /* 0x000000061a0e7228 */ /* 0x000fcc0000000000 */
[----:B------:R-:W-:Y:S02]  /*1e90*/  DFMA R10, R26, R12, R10 ;  /* 0x0000000c1a0a722b */ /* 0x000fe4000000000a */
[----:B------:R-:W-:Y:S01]  /*1ea0*/  DADD R12, R8, -UR8 ;  /* 0x80000008080c7e29 */ /* 0x000fe20008000000 */
[----:B------:R-:W-:Y:S01]  /*1eb0*/  UMOV UR8, 0x80000000 ;  /* 0x8000000000087882 */ /* 0x000fe20000000000 */
[----:B------:R-:W-:Y:S01]  /*1ec0*/  DFMA R8, R26, R6, -R14 ;  /* 0x000000061a08722b */ /* 0x000fe2000000080e */
[----:B------:R-:W-:-:S07]  /*1ed0*/  UMOV UR9, 0x43300000 ;  /* 0x4330000000097882 */ /* 0x000fce0000000000 */
[----:B------:R-:W-:Y:S02]  /*1ee0*/  DFMA R8, R24, R6, R8 ;  /* 0x000000061808722b */ /* 0x000fe40000000008 */
[----:B------:R-:W-:-:S06]  /*1ef0*/  DADD R6, R4, R12 ;  /* 0x0000000004067229 */ /* 0x000fcc000000000c */
[----:B------:R-:W-:Y:S02]  /*1f00*/  DFMA R8, R26, R10, R8 ;  /* 0x0000000a1a08722b */ /* 0x000fe40000000008 */
[----:B------:R-:W-:Y:S02]  /*1f10*/  DADD R10, R4, -R6 ;  /* 0x00000000040a7229 */ /* 0x000fe40000000806 */
[----:B------:R-:W-:-:S06]  /*1f20*/  DMUL R4, R6, R14 ;  /* 0x0000000e06047228 */ /* 0x000fcc0000000000 */
[----:B------:R-:W-:Y:S02]  /*1f30*/  DADD R12, R12, R10 ;  /* 0x000000000c0c7229 */ /* 0x000fe4000000000a */
[----:B------:R-:W-:-:S08]  /*1f40*/  DFMA R10, R6, R14, -R4 ;  /* 0x0000000e060a722b */ /* 0x000fd00000000804 */
[----:B------:R-:W-:-:S08]  /*1f50*/  DFMA R8, R6, R8, R10 ;  /* 0x000000080608722b */ /* 0x000fd0000000000a */
[----:B------:R-:W-:-:S08]  /*1f60*/  DFMA R12, R12, R14, R8 ;  /* 0x0000000e0c0c722b */ /* 0x000fd00000000008 */
[----:B------:R-:W-:-:S08]  /*1f70*/  DADD R8, R4, R12 ;  /* 0x0000000004087229 */ /* 0x000fd0000000000c */
[--C-:B------:R-:W-:Y:S02]  /*1f80*/  DADD R6, R26, R8.reuse ;  /* 0x000000001a067229 */ /* 0x100fe40000000008 */
[----:B------:R-:W-:-:S06]  /*1f90*/  DADD R4, R4, -R8 ;  /* 0x0000000004047229 */ /* 0x000fcc0000000808 */
[----:B------:R-:W-:Y:S02]  /*1fa0*/  DADD R26, R26, -R6 ;  /* 0x000000001a1a7229 */ /* 0x000fe40000000806 */
[----:B------:R-:W-:-:S06]  /*1fb0*/  DADD R4, R12, R4 ;  /* 0x000000000c047229 */ /* 0x000fcc0000000004 */
[----:B------:R-:W-:-:S08]  /*1fc0*/  DADD R8, R8, R26 ;  /* 0x0000000008087229 */ /* 0x000fd0000000001a */
[----:B------:R-:W-:Y:S01]  /*1fd0*/  DADD R8, R4, R8 ;  /* 0x0000000004087229 */ /* 0x000fe20000000008 */
[C---:B------:R-:W-:Y:S02]  /*1fe0*/  VIADD R4, R3.reuse, 0xfffffc01 ;  /* 0xfffffc0103047836 */ /* 0x040fe40000000000 */
[----:B------:R-:W-:Y:S02]  /*1ff0*/  @P1 VIADD R4, R3, 0xfffffc02 ;  /* 0xfffffc0203041836 */ /* 0x000fe40000000000 */
[----:B------:R-:W-:-:S03]  /*2000*/  IMAD.MOV.U32 R5, RZ, RZ, 0x43300000 ;  /* 0x43300000ff057424 */ /* 0x000fc600078e00ff */
[----:B------:R-:W-:Y:S01]  /*2010*/  DADD R24, R24, R8 ;  /* 0x0000000018187229 */ /* 0x000fe20000000008 */
[----:B------:R-:W-:-:S06]  /*2020*/  LOP3.LUT R4, R4, 0x80000000, RZ, 0x3c, !PT ;  /* 0x8000000004047812 */ /* 0x000fcc00078e3cff */
[----:B------:R-:W-:Y:S01]  /*2030*/  DADD R4, R4, -UR8 ;  /* 0x8000000804047e29 */ /* 0x000fe20008000000 */
[----:B------:R-:W-:Y:S01]  /*2040*/  UMOV UR8, 0xfefa39ef ;  /* 0xfefa39ef00087882 */ /* 0x000fe20000000000 */
[----:B------:R-:W-:Y:S01]  /*2050*/  DADD R10, R6, R24 ;  /* 0x00000000060a7229 */ /* 0x000fe20000000018 */
[----:B------:R-:W-:-:S07]  /*2060*/  UMOV UR9, 0x3fe62e42 ;  /* 0x3fe62e4200097882 */ /* 0x000fce0000000000 */
[--C-:B------:R-:W-:Y:S02]  /*2070*/  DFMA R8, R4, UR8, R10.reuse ;  /* 0x0000000804087c2b */ /* 0x100fe4000800000a */
[----:B------:R-:W-:-:S06]  /*2080*/  DADD R12, R6, -R10 ;  /* 0x00000000060c7229 */ /* 0x000fcc000000080a */
[----:B------:R-:W-:Y:S02]  /*2090*/  DFMA R6, R4, -UR8, R8 ;  /* 0x8000000804067c2b */ /* 0x000fe40008000008 */
[----:B------:R-:W-:-:S06]  /*20a0*/  DADD R12, R24, R12 ;  /* 0x00000000180c7229 */ /* 0x000fcc000000000c */
[----:B------:R-:W-:-:S08]  /*20b0*/  DADD R6, -R10, R6 ;  /* 0x000000000a067229 */ /* 0x000fd00000000106 */
[----:B------:R-:W-:-:S08]  /*20c0*/  DADD R6, R12, -R6 ;  /* 0x000000000c067229 */ /* 0x000fd00000000806 */
[----:B------:R-:W-:-:S08]  /*20d0*/  DFMA R6, R4, UR10, R6 ;  /* 0x0000000a04067c2b */ /* 0x000fd00008000006 */
[----:B------:R-:W-:-:S08]  /*20e0*/  DADD R4, R8, R6 ;  /* 0x0000000008047229 */ /* 0x000fd00000000006 */
[----:B------:R-:W-:Y:S02]  /*20f0*/  DADD R8, R8, -R4 ;  /* 0x0000000008087229 */ /* 0x000fe40000000804 */
[----:B------:R-:W-:-:S06]  /*2100*/  DMUL R12, R4, 2 ;  /* 0x40000000040c7828 */ /* 0x000fcc0000000000 */
[----:B------:R-:W-:Y:S02]  /*2110*/  DADD R8, R6, R8 ;  /* 0x0000000006087229 */ /* 0x000fe40000000008 */
[----:B------:R-:W-:-:S08]  /*2120*/  DFMA R4, R4, 2, -R12 ;  /* 0x400000000404782b */ /* 0x000fd0000000080c */
[----:B------:R-:W-:Y:S01]  /*2130*/  DFMA R8, R8, 2, R4 ;  /* 0x400000000808782b */ /* 0x000fe20000000004 */
[----:B------:R-:W-:Y:S02]  /*2140*/  IMAD.MOV.U32 R4, RZ, RZ, 0x652b82fe ;  /* 0x652b82feff047424 */ /* 0x000fe400078e00ff */
[----:B------:R-:W-:-:S05]  /*2150*/  IMAD.MOV.U32 R5, RZ, RZ, 0x3ff71547 ;  /* 0x3ff71547ff057424 */ /* 0x000fca00078e00ff */
[----:B------:R-:W-:-:S08]  /*2160*/  DADD R10, R12, R8 ;  /* 0x000000000c0a7229 */ /* 0x000fd00000000008 */
[----:B------:R-:W-:Y:S02]  /*2170*/  DFMA R4, R10, R4, 6.75539944105574400000e+15 ;  /* 0x433800000a04742b */ /* 0x000fe40000000004 */
[----:B------:R-:W-:Y:S01]  /*2180*/  FSETP.GEU.AND P0, PT, |R11|, 4.1917929649353027344, PT ;  /* 0x4086232b0b00780b */ /* 0x000fe20003f0e200 */
[----:B------:R-:W-:-:S05]  /*2190*/  DADD R12, R12, -R10 ;  /* 0x000000000c0c7229 */ /* 0x000fca000000080a */
[----:B------:R-:W-:-:S03]  /*21a0*/  DADD R6, R4, -6.75539944105574400000e+15 ;  /* 0xc338000004067429 */ /* 0x000fc60000000000 */
[----:B------:R-:W-:-:S05]  /*21b0*/  DADD R8, R8, R12 ;  /* 0x0000000008087229 */ /* 0x000fca000000000c */
[----:B------:R-:W-:Y:S01]  /*21c0*/  DFMA R14, R6, -UR8, R10 ;  /* 0x80000008060e7c2b */ /* 0x000fe2000800000a */
[----:B------:R-:W-:Y:S01]  /*21d0*/  UMOV UR8, 0x3b39803f ;  /* 0x3b39803f00087882 */ /* 0x000fe20000000000 */
[----:B------:R-:W-:-:S06]  /*21e0*/  UMOV UR9, 0x3c7abc9e ;  /* 0x3c7abc9e00097882 */ /* 0x000fcc0000000000 */
[----:B------:R-:W-:Y:S01]  /*21f0*/  DFMA R14, R6, -UR8, R14 ;  /* 0x80000008060e7c2b */ /* 0x000fe2000800000e */
[----:B------:R-:W-:Y:S01]  /*2200*/  UMOV UR8, 0x69ce2bdf ;  /* 0x69ce2bdf00087882 */ /* 0x000fe20000000000 */
[----:B------:R-:W-:Y:S01]  /*2210*/  IMAD.MOV.U32 R6, RZ, RZ, -0x35dec16 ;  /* 0xfca213eaff067424 */ /* 0x000fe200078e00ff */
[----:B------:R-:W-:Y:S01]  /*2220*/  UMOV UR9, 0x3e5ade15 ;  /* 0x3e5ade1500097882 */ /* 0x000fe20000000000 */
[----:B------:R-:W-:-:S06]  /*2230*/  IMAD.MOV.U32 R7, RZ, RZ, 0x3e928af3 ;  /* 0x3e928af3ff077424 */ /* 0x000fcc00078e00ff */
[----:B------:R-:W-:Y:S01]  /*2240*/  DFMA R6, R14, UR8, R6 ;  /* 0x000000080e067c2b */ /* 0x000fe20008000006 */
[----:B------:R-:W-:Y:S01]  /*2250*/  UMOV UR8, 0x62401315 ;  /* 0x6240131500087882 */ /* 0x000fe20000000000 */
[----:B------:R-:W-:-:S06]  /*2260*/  UMOV UR9, 0x3ec71dee ;  /* 0x3ec71dee00097882 */ /* 0x000fcc0000000000 */
[----:B------:R-:W-:Y:S01]  /*2270*/  DFMA R6, R14, R6, UR8 ;  /* 0x000000080e067e2b */ /* 0x000fe20008000006 */
        /* <DEDUP_REMOVED lines=20> */
[----:B------:R-:W-:-:S08]  /*23c0*/  DFMA R6, R14, R6, UR8 ;  /* 0x000000080e067e2b */ /* 0x000fd00008000006 */
[----:B------:R-:W-:-:S08]  /*23d0*/  DFMA R6, R14, R6, 1 ;  /* 0x3ff000000e06742b */ /* 0x000fd00000000006 */
[----:B------:R-:W-:-:S10]  /*23e0*/  DFMA R6, R14, R6, 1 ;  /* 0x3ff000000e06742b */ /* 0x000fd40000000006 */
[----:B------:R-:W-:Y:S02]  /*23f0*/  IMAD R13, R4, 0x100000, R7 ;  /* 0x00100000040d7824 */ /* 0x000fe400078e0207 */
[----:B------:R-:W-:Y:S01]  /*2400*/  IMAD.MOV.U32 R12, RZ, RZ, R6 ;  /* 0x000000ffff0c7224 */ /* 0x000fe200078e0006 */
[----:B------:R-:W-:Y:S06]  /*2410*/  @!P0 BRA `(.L_x_44) ;  /* 0x0000000000308947 */ /* 0x000fec0003800000 */
[----:B------:R-:W-:Y:S01]  /*2420*/  FSETP.GEU.AND P1, PT, |R11|, 4.2275390625, PT ;  /* 0x408748000b00780b */ /* 0x000fe20003f2e200 */
[C---:B------:R-:W-:Y:S02]  /*2430*/  DADD R12, R10.reuse, +INF ;  /* 0x7ff000000a0c7429 */ /* 0x040fe40000000000 */
[----:B------:R-:W-:-:S08]  /*2440*/  DSETP.GEU.AND P0, PT, R10, RZ, PT ;  /* 0x000000ff0a00722a */ /* 0x000fd00003f0e000 */
[----:B------:R-:W-:Y:S02]  /*2450*/  FSEL R12, R12, RZ, P0 ;  /* 0x000000ff0c0c7208 */ /* 0x000fe40000000000 */
[----:B------:R-:W-:Y:S02]  /*2460*/  @!P1 LEA.HI R3, R4, R4, RZ, 0x1 ;  /* 0x0000000404039211 */ /* 0x000fe400078f08ff */
[----:B------:R-:W-:Y:S02]  /*2470*/  FSEL R13, R13, RZ, P0 ;  /* 0x000000ff0d0d7208 */ /* 0x000fe40000000000 */
[----:B------:R-:W-:-:S05]  /*2480*/  @!P1 SHF.R.S32.HI R3, RZ, 0x1, R3 ;  /* 0x00000001ff039819 */ /* 0x000fca0000011403 */
[----:B------:R-:W-:Y:S02]  /*2490*/  @!P1 IMAD.IADD R4, R4, 0x1, -R3 ;  /* 0x0000000104049824 */ /* 0x000fe400078e0a03 */
[----:B------:R-:W-:-:S03]  /*24a0*/  @!P1 IMAD R7, R3, 0x100000, R7 ;  /* 0x0010000003079824 */ /* 0x000fc600078e0207 */
[----:B------:R-:W-:Y:S01]  /*24b0*/  @!P1 LEA R5, R4, 0x3ff00000, 0x14 ;  /* 0x3ff0000004059811 */ /* 0x000fe200078ea0ff */
[----:B------:R-:W-:-:S06]  /*24c0*/  @!P1 IMAD.MOV.U32 R4, RZ, RZ, RZ ;  /* 0x000000ffff049224 */ /* 0x000fcc00078e00ff */
[----:B------:R-:W-:-:S11]  /*24d0*/  @!P1 DMUL R12, R6, R4 ;  /* 0x00000004060c9228 */ /* 0x000fd60000000000 */
.L_x_44:
[----:B------:R-:W-:Y:S01]  /*24e0*/  DFMA R8, R8, R12, R12 ;  /* 0x0000000c0808722b */ /* 0x000fe2000000000c */
[----:B------:R-:W-:Y:S01]  /*24f0*/  IMAD.MOV.U32 R4, RZ, RZ, R0 ;  /* 0x000000ffff047224 */ /* 0x000fe200078e0000 */
[----:B------:R-:W-:Y:S01]  /*2500*/  DSETP.NEU.AND P0, PT, |R12|, +INF , PT ;  /* 0x7ff000000c00742a */ /* 0x000fe20003f0d200 */
[----:B------:R-:W-:-:S07]  /*2510*/  IMAD.MOV.U32 R5, RZ, RZ, 0x0 ;  /* 0x00000000ff057424 */ /* 0x000fce00078e00ff */
[----:B------:R-:W-:Y:S02]  /*2520*/  FSEL R3, R12, R8, !P0 ;  /* 0x000000080c037208 */ /* 0x000fe40004000000 */
[----:B------:R-:W-:Y:S01]  /*2530*/  FSEL R12, R13, R9, !P0 ;  /* 0x000000090d0c7208 */ /* 0x000fe20004000000 */
[----:B------:R-:W-:Y:S06]  /*2540*/  RET.REL.NODEC R4 `(_Z10calc_chunkdPdi) ;  /* 0xffffffd804ac7950 */ /* 0x000fec0003c3ffff */
.L_x_45:
[----:B------:R-:W-:-:S00]  /*2550*/  BRA `(.L_x_45) ;  /* 0xfffffffc00fc7947 */ /* 0x000fc0000383ffff */
[----:B------:R-:W-:-:S00]  /*2560*/  NOP ;  /* 0x0000000000007918 */ /* 0x000fc00000000000 */
        /* <DEDUP_REMOVED lines=9> */
.L_x_47:


//--------------------- .nv.shared._Z10calc_chunkdPdi --------------------------
	.section	.nv.shared._Z10calc_chunkdPdi,"aw",@nobits
	.sectionflags	@""
	.align	8
.nv.shared._Z10calc_chunkdPdi:
	.zero		1032


//--------------------- .nv.shared.reserved.0     --------------------------
	.section	.nv.shared.reserved.0,"aw",@nobits
	.weak		__nv_reservedSMEM_offset_0_alias
	.size		__nv_reservedSMEM_offset_0_alias, 0, 64
	.other		__nv_reservedSMEM_offset_0_alias,@"STO_CUDA_RESERVED_SHARED STV_DEFAULT"
__nv_reservedSMEM_offset_0_alias:
	.zero		0
	.zero		64


//--------------------- .nv.constant0._Z10calc_chunkdPdi --------------------------
	.section	.nv.constant0._Z10calc_chunkdPdi,"a",@progbits
	.sectionflags	@""
	.align	4
.nv.constant0._Z10calc_chunkdPdi:
	.zero		916


//--------------------- SYMBOLS --------------------------

	.type		.nv.reservedSmem.offset0,@object
	.size		.nv.reservedSmem.offset0,0x4
	.type		.nv.reservedSmem.cap,@object
	.size		.nv.reservedSmem.cap,0x4
